	.target	sm_100a

	.elftype	@"ET_EXEC"


//--------------------- .note.nv.tkinfo           --------------------------
	.section	.note.nv.tkinfo,"",@"SHT_NOTE"
	.sectionflags	@"SHF_NOTE_NV_TKINFO"
	.tkinfo
        /*0018*/ 	.word	0x00000002
        /*0030*/ 	.string	""
        /*0030*/ 	.string	"ptxas"
        /*0030*/ 	.string	"Cuda compilation tools, release 13.0, V13.0.88"
        /*0030*/ 	.string	"Build cuda_13.0.r13.0/compiler.36424714_0"
        /*0030*/ 	.string	"-arch sm_100a -m 64 "



//--------------------- .note.nv.cuinfo           --------------------------
	.section	.note.nv.cuinfo,"",@"SHT_NOTE"
	.sectionflags	@"SHF_NOTE_NV_CUINFO"
        /*0018*/ 	.short	0x0002
        /*001a*/ 	.short	0x0064
        /*001c*/ 	.short	0x0082
	.zero		2


//--------------------- .nv.info                  --------------------------
	.section	.nv.info,"",@"SHT_CUDA_INFO"
	.align	4


	//----- nvinfo : EIATTR_REGCOUNT
	.align		4
        /*0000*/ 	.byte	0x04, 0x2f
        /*0002*/ 	.short	(.L_19 - .L_18)
	.align		4
.L_18:
        /*0004*/ 	.word	index@(_ZN7cutlass13device_kernelINS_4conv6kernel13ConvUniversalINS1_16ConvProblemShapeILNS1_8OperatorE2ELi2EEENS1_10collective14CollectiveConvINS1_47MainloopSm100TmaUmmaWarpSpecializedImplicitGemmILS5_2ELi34ELi2ELi1ELi2EN4cute5tupleIJNSA_1CILi2EEENSC_ILi1EEESE_EEEEENSB_IJNSC_ILi64EEENSB_IJNSC_ILi128EEEEEENSB_IJNSC_ILi32EEEEEEEEENS_12float_e4m3_tESN_NSA_8TiledMMAINSA_8MMA_AtomIJNSA_10MMA_TraitsINSA_19SM100_MMA_F8F6F4_SSEJSN_SN_fSH_SI_NSA_17integral_constantINSA_4UMMA5MajorELSU_1EEESV_NSS_INST_7ScaleInELSW_0EEESX_EEEEEENSA_6LayoutINSB_IJSE_SE_SE_EEENSB_IJNSC_ILi0EEES12_S12_EEEEENSB_IJNSA_10UnderscoreES15_S15_EEEEENS7_6detail27Sm100ImplicitGemmTileTraitsINSA_13SM90_TMA_LOADENSA_14ComposedLayoutINSA_7SwizzleILi2ELi4ELi3EEENSA_18smem_ptr_flag_bitsILi8EEENS10_INSB_IJSH_NSC_ILi8EEEEEENSB_IJSE_SH_EEEEEEEvEENS19_INSA_30SM90_TMA_LOAD_IM2COL_MULTICASTENS1B_INS1C_ILi3ELi4ELi3EEES1F_NS10_INSB_IJSI_S1G_EEENSB_IJSE_SI_EEEEEEEvEEEENS_8epilogue10collective18CollectiveEpilogueINS1U_23Sm100TmaWarpSpecializedILi2ELi2ELi32ELb0ELb0EEEJSM_NSB_IJNS10_ISH_SE_EES1Z_EEESN_NSB_IJlNSB_IJSE_llEEES12_EEESN_S22_NS1U_6fusion15FusionCallbacksIS1Y_NS23_17LinearCombinationISN_fSN_fLNS_15FloatRoundStyleE2EEESM_S20_JEEENSA_5SM1004TMEM4LOAD26SM100_TMEM_LOAD_16dp32b32xES1A_NS1B_IS1D_S1F_NS10_INSB_IJS1G_SH_EEENSB_IJSH_SE_EEEEEEENSA_39AutoVectorizingCopyWithAssumedAlignmentILi128EEENSA_14SM90_TMA_STOREES2G_S2I_S2I_EEEvvEEEEvNT_6ParamsE)
        /*0008*/ 	.word	0x00000078


	//----- nvinfo : EIATTR_FRAME_SIZE
	.align		4
.L_19:
        /*000c*/ 	.byte	0x04, 0x11
        /*000e*/ 	.short	(.L_21 - .L_20)
	.align		4
.L_20:
        /*0010*/ 	.word	index@($__internal_2_$__cuda_sm10x_tcgen05_guardrail_trap_unallocated_columns_being_dealloced)
        /*0014*/ 	.word	0x00000008


	//----- nvinfo : EIATTR_FRAME_SIZE
	.align		4
.L_21:
        /*0018*/ 	.byte	0x04, 0x11
        /*001a*/ 	.short	(.L_23 - .L_22)
	.align		4
.L_22:
        /*001c*/ 	.word	index@($__internal_1_$__cuda_sm10x_tcgen05_guardrail_trap_phase_invalid_during_alloc)
        /*0020*/ 	.word	0x00000008


	//----- nvinfo : EIATTR_FRAME_SIZE
	.align		4
.L_23:
        /*0024*/ 	.byte	0x04, 0x11
        /*0026*/ 	.short	(.L_25 - .L_24)
	.align		4
.L_24:
        /*0028*/ 	.word	index@($__internal_0_$__cuda_sm10x_tcgen05_guardrail_trap_col_being_dealloced_not_returned_by_alloc)
        /*002c*/ 	.word	0x00000008


	//----- nvinfo : EIATTR_FRAME_SIZE
	.align		4
.L_25:
        /*0030*/ 	.byte	0x04, 0x11
        /*0032*/ 	.short	(.L_27 - .L_26)
	.align		4
.L_26:
        /*0034*/ 	.word	index@(_ZN7cutlass13device_kernelINS_4conv6kernel13ConvUniversalINS1_16ConvProblemShapeILNS1_8OperatorE2ELi2EEENS1_10collective14CollectiveConvINS1_47MainloopSm100TmaUmmaWarpSpecializedImplicitGemmILS5_2ELi34ELi2ELi1ELi2EN4cute5tupleIJNSA_1CILi2EEENSC_ILi1EEESE_EEEEENSB_IJNSC_ILi64EEENSB_IJNSC_ILi128EEEEEENSB_IJNSC_ILi32EEEEEEEEENS_12float_e4m3_tESN_NSA_8TiledMMAINSA_8MMA_AtomIJNSA_10MMA_TraitsINSA_19SM100_MMA_F8F6F4_SSEJSN_SN_fSH_SI_NSA_17integral_constantINSA_4UMMA5MajorELSU_1EEESV_NSS_INST_7ScaleInELSW_0EEESX_EEEEEENSA_6LayoutINSB_IJSE_SE_SE_EEENSB_IJNSC_ILi0EEES12_S12_EEEEENSB_IJNSA_10UnderscoreES15_S15_EEEEENS7_6detail27Sm100ImplicitGemmTileTraitsINSA_13SM90_TMA_LOADENSA_14ComposedLayoutINSA_7SwizzleILi2ELi4ELi3EEENSA_18smem_ptr_flag_bitsILi8EEENS10_INSB_IJSH_NSC_ILi8EEEEEENSB_IJSE_SH_EEEEEEEvEENS19_INSA_30SM90_TMA_LOAD_IM2COL_MULTICASTENS1B_INS1C_ILi3ELi4ELi3EEES1F_NS10_INSB_IJSI_S1G_EEENSB_IJSE_SI_EEEEEEEvEEEENS_8epilogue10collective18CollectiveEpilogueINS1U_23Sm100TmaWarpSpecializedILi2ELi2ELi32ELb0ELb0EEEJSM_NSB_IJNS10_ISH_SE_EES1Z_EEESN_NSB_IJlNSB_IJSE_llEEES12_EEESN_S22_NS1U_6fusion15FusionCallbacksIS1Y_NS23_17LinearCombinationISN_fSN_fLNS_15FloatRoundStyleE2EEESM_S20_JEEENSA_5SM1004TMEM4LOAD26SM100_TMEM_LOAD_16dp32b32xES1A_NS1B_IS1D_S1F_NS10_INSB_IJS1G_SH_EEENSB_IJSH_SE_EEEEEEENSA_39AutoVectorizingCopyWithAssumedAlignmentILi128EEENSA_14SM90_TMA_STOREES2G_S2I_S2I_EEEvvEEEEvNT_6ParamsE)
        /*0038*/ 	.word	0x00000008


	//----- nvinfo : EIATTR_MIN_STACK_SIZE
	.align		4
.L_27:
        /*003c*/ 	.byte	0x04, 0x12
        /*003e*/ 	.short	(.L_29 - .L_28)
	.align		4
.L_28:
        /*0040*/ 	.word	index@(_ZN7cutlass13device_kernelINS_4conv6kernel13ConvUniversalINS1_16ConvProblemShapeILNS1_8OperatorE2ELi2EEENS1_10collective14CollectiveConvINS1_47MainloopSm100TmaUmmaWarpSpecializedImplicitGemmILS5_2ELi34ELi2ELi1ELi2EN4cute5tupleIJNSA_1CILi2EEENSC_ILi1EEESE_EEEEENSB_IJNSC_ILi64EEENSB_IJNSC_ILi128EEEEEENSB_IJNSC_ILi32EEEEEEEEENS_12float_e4m3_tESN_NSA_8TiledMMAINSA_8MMA_AtomIJNSA_10MMA_TraitsINSA_19SM100_MMA_F8F6F4_SSEJSN_SN_fSH_SI_NSA_17integral_constantINSA_4UMMA5MajorELSU_1EEESV_NSS_INST_7ScaleInELSW_0EEESX_EEEEEENSA_6LayoutINSB_IJSE_SE_SE_EEENSB_IJNSC_ILi0EEES12_S12_EEEEENSB_IJNSA_10UnderscoreES15_S15_EEEEENS7_6detail27Sm100ImplicitGemmTileTraitsINSA_13SM90_TMA_LOADENSA_14ComposedLayoutINSA_7SwizzleILi2ELi4ELi3EEENSA_18smem_ptr_flag_bitsILi8EEENS10_INSB_IJSH_NSC_ILi8EEEEEENSB_IJSE_SH_EEEEEEEvEENS19_INSA_30SM90_TMA_LOAD_IM2COL_MULTICASTENS1B_INS1C_ILi3ELi4ELi3EEES1F_NS10_INSB_IJSI_S1G_EEENSB_IJSE_SI_EEEEEEEvEEEENS_8epilogue10collective18CollectiveEpilogueINS1U_23Sm100TmaWarpSpecializedILi2ELi2ELi32ELb0ELb0EEEJSM_NSB_IJNS10_ISH_SE_EES1Z_EEESN_NSB_IJlNSB_IJSE_llEEES12_EEESN_S22_NS1U_6fusion15FusionCallbacksIS1Y_NS23_17LinearCombinationISN_fSN_fLNS_15FloatRoundStyleE2EEESM_S20_JEEENSA_5SM1004TMEM4LOAD26SM100_TMEM_LOAD_16dp32b32xES1A_NS1B_IS1D_S1F_NS10_INSB_IJS1G_SH_EEENSB_IJSH_SE_EEEEEEENSA_39AutoVectorizingCopyWithAssumedAlignmentILi128EEENSA_14SM90_TMA_STOREES2G_S2I_S2I_EEEvvEEEEvNT_6ParamsE)
        /*0044*/ 	.word	0x00000008
.L_29:


//--------------------- .nv.compat                --------------------------
	.section	.nv.compat,"",@"SHT_CUDA_COMPAT_INFO"
	.align	4
        /*0000*/ 	.byte	0x02, 0x09, 0x01, 0x00, 0x02, 0x02, 0x02, 0x00, 0x02, 0x05, 0x05, 0x00, 0x03, 0x07, 0x01, 0x01
        /*0010*/ 	.byte	0x02, 0x03, 0x01, 0x00, 0x02, 0x06, 0x01, 0x00, 0x04, 0x0b, 0x08, 0x00, 0x09, 0x00, 0x00, 0x00
        /*0020*/ 	.byte	0x00, 0x00, 0x00, 0x00


//--------------------- .nv.info._ZN7cutlass13device_kernelINS_4conv6kernel13ConvUniversalINS1_16ConvProblemShapeILNS1_8OperatorE2ELi2EEENS1_10collective14CollectiveConvINS1_47MainloopSm100TmaUmmaWarpSpecializedImplicitGemmILS5_2ELi34ELi2ELi1ELi2EN4cute5tupleIJNSA_1CILi2EEENSC_ILi1EEESE_EEEEENSB_IJNSC_ILi64EEENSB_IJNSC_ILi128EEEEEENSB_IJNSC_ILi32EEEEEEEEENS_12float_e4m3_tESN_NSA_8TiledMMAINSA_8MMA_AtomIJNSA_10MMA_TraitsINSA_19SM100_MMA_F8F6F4_SSEJSN_SN_fSH_SI_NSA_17integral_constantINSA_4UMMA5MajorELSU_1EEESV_NSS_INST_7ScaleInELSW_0EEESX_EEEEEENSA_6LayoutINSB_IJSE_SE_SE_EEENSB_IJNSC_ILi0EEES12_S12_EEEEENSB_IJNSA_10UnderscoreES15_S15_EEEEENS7_6detail27Sm100ImplicitGemmTileTraitsINSA_13SM90_TMA_LOADENSA_14ComposedLayoutINSA_7SwizzleILi2ELi4ELi3EEENSA_18smem_ptr_flag_bitsILi8EEENS10_INSB_IJSH_NSC_ILi8EEEEEENSB_IJSE_SH_EEEEEEEvEENS19_INSA_30SM90_TMA_LOAD_IM2COL_MULTICASTENS1B_INS1C_ILi3ELi4ELi3EEES1F_NS10_INSB_IJSI_S1G_EEENSB_IJSE_SI_EEEEEEEvEEEENS_8epilogue10collective18CollectiveEpilogueINS1U_23Sm100TmaWarpSpecializedILi2ELi2ELi32ELb0ELb0EEEJSM_NSB_IJNS10_ISH_SE_EES1Z_EEESN_NSB_IJlNSB_IJSE_llEEES12_EEESN_S22_NS1U_6fusion15FusionCallbacksIS1Y_NS23_17LinearCombinationISN_fSN_fLNS_15FloatRoundStyleE2EEESM_S20_JEEENSA_5SM1004TMEM4LOAD26SM100_TMEM_LOAD_16dp32b32xES1A_NS1B_IS1D_S1F_NS10_INSB_IJS1G_SH_EEENSB_IJSH_SE_EEEEEEENSA_39AutoVectorizingCopyWithAssumedAlignmentILi128EEENSA_14SM90_TMA_STOREES2G_S2I_S2I_EEEvvEEEEvNT_6ParamsE --------------------------
	.section	.nv.info._ZN7cutlass13device_kernelINS_4conv6kernel13ConvUniversalINS1_16ConvProblemShapeILNS1_8OperatorE2ELi2EEENS1_10collective14CollectiveConvINS1_47MainloopSm100TmaUmmaWarpSpecializedImplicitGemmILS5_2ELi34ELi2ELi1ELi2EN4cute5tupleIJNSA_1CILi2EEENSC_ILi1EEESE_EEEEENSB_IJNSC_ILi64EEENSB_IJNSC_ILi128EEEEEENSB_IJNSC_ILi32EEEEEEEEENS_12float_e4m3_tESN_NSA_8TiledMMAINSA_8MMA_AtomIJNSA_10MMA_TraitsINSA_19SM100_MMA_F8F6F4_SSEJSN_SN_fSH_SI_NSA_17integral_constantINSA_4UMMA5MajorELSU_1EEESV_NSS_INST_7ScaleInELSW_0EEESX_EEEEEENSA_6LayoutINSB_IJSE_SE_SE_EEENSB_IJNSC_ILi0EEES12_S12_EEEEENSB_IJNSA_10UnderscoreES15_S15_EEEEENS7_6detail27Sm100ImplicitGemmTileTraitsINSA_13SM90_TMA_LOADENSA_14ComposedLayoutINSA_7SwizzleILi2ELi4ELi3EEENSA_18smem_ptr_flag_bitsILi8EEENS10_INSB_IJSH_NSC_ILi8EEEEEENSB_IJSE_SH_EEEEEEEvEENS19_INSA_30SM90_TMA_LOAD_IM2COL_MULTICASTENS1B_INS1C_ILi3ELi4ELi3EEES1F_NS10_INSB_IJSI_S1G_EEENSB_IJSE_SI_EEEEEEEvEEEENS_8epilogue10collective18CollectiveEpilogueINS1U_23Sm100TmaWarpSpecializedILi2ELi2ELi32ELb0ELb0EEEJSM_NSB_IJNS10_ISH_SE_EES1Z_EEESN_NSB_IJlNSB_IJSE_llEEES12_EEESN_S22_NS1U_6fusion15FusionCallbacksIS1Y_NS23_17LinearCombinationISN_fSN_fLNS_15FloatRoundStyleE2EEESM_S20_JEEENSA_5SM1004TMEM4LOAD26SM100_TMEM_LOAD_16dp32b32xES1A_NS1B_IS1D_S1F_NS10_INSB_IJS1G_SH_EEENSB_IJSH_SE_EEEEEEENSA_39AutoVectorizingCopyWithAssumedAlignmentILi128EEENSA_14SM90_TMA_STOREES2G_S2I_S2I_EEEvvEEEEvNT_6ParamsE,"",@"SHT_CUDA_INFO"
	.sectionflags	@""
	.align	4


	//----- nvinfo : EIATTR_CUDA_API_VERSION
	.align		4
        /*0000*/ 	.byte	0x04, 0x37
        /*0002*/ 	.short	(.L_31 - .L_30)
.L_30:
        /*0004*/ 	.word	0x00000082


	//----- nvinfo : EIATTR_KPARAM_INFO
	.align		4
.L_31:
        /*0008*/ 	.byte	0x04, 0x17
        /*000a*/ 	.short	(.L_33 - .L_32)
.L_32:
        /*000c*/ 	.word	0x00000000
        /*0010*/ 	.short	0x0000
        /*0012*/ 	.short	0x0000
        /*0014*/ 	.byte	0x00, 0xf0, 0x01, 0x20


	//----- nvinfo : EIATTR_AT_ENTRY_FRAGMENTS
	.align		4
.L_33:
        /*0018*/ 	.byte	0x04, 0x4f
        /*001a*/ 	.short	(.L_35 - .L_34)


	//   ....[0]....
.L_34:
        /*001c*/ 	.word	0x00000006


	//----- nvinfo : EIATTR_RESERVED_SMEM_USED
	.align		4
.L_35:
        /*0020*/ 	.byte	0x01, 0x41
	.zero		2


	//----- nvinfo : EIATTR_SPARSE_MMA_MASK
	.align		4
        /*0024*/ 	.byte	0x03, 0x50
        /*0026*/ 	.short	0x0000


	//----- nvinfo : EIATTR_TCGEN05_1CTA_USED
	.align		4
        /*0028*/ 	.byte	0x01, 0x51
	.zero		2


	//----- nvinfo : EIATTR_MAXREG_COUNT
	.align		4
        /*002c*/ 	.byte	0x03, 0x1b
        /*002e*/ 	.short	0x00ff


	//----- nvinfo : EIATTR_NUM_BARRIERS
	.align		4
        /*0030*/ 	.byte	0x02, 0x4c
        /*0032*/ 	.byte	0x07
	.zero		1


	//----- nvinfo : EIATTR_EXTERNS
	.align		4
        /*0034*/ 	.byte	0x04, 0x0f
        /*0036*/ 	.short	(.L_37 - .L_36)


	//   ....[0]....
	.align		4
.L_36:
        /*0038*/ 	.word	index@(__assertfail)


	//----- nvinfo : EIATTR_MERCURY_ISA_VERSION
	.align		4
.L_37:
        /*003c*/ 	.byte	0x03, 0x5f
        /*003e*/ 	.short	0x0101


	//----- nvinfo : EIATTR_INT_WARP_WIDE_INSTR_OFFSETS
	.align		4
        /*0040*/ 	.byte	0x04, 0x31
        /*0042*/ 	.short	(.L_39 - .L_38)


	//   ....[0]....
.L_38:
        /*0044*/ 	.word	0x00004ee0


	//   ....[1]....
        /*0048*/ 	.word	0x00004f00


	//   ....[2]....
        /*004c*/ 	.word	0x00004f30


	//   ....[3]....
        /*0050*/ 	.word	0x000059e0


	//   ....[4]....
        /*0054*/ 	.word	0x00005c70


	//   ....[5]....
        /*0058*/ 	.word	0x00005ce0


	//   ....[6]....
        /*005c*/ 	.word	0x00005e90


	//   ....[7]....
        /*0060*/ 	.word	0x00005fc0


	//   ....[8]....
        /*0064*/ 	.word	0x00006be0


	//----- nvinfo : EIATTR_COOP_GROUP_MASK_REGIDS
	.align		4
.L_39:
        /*0068*/ 	.byte	0x04, 0x29
        /*006a*/ 	.short	(.L_41 - .L_40)


	//   ....[0]....
.L_40:
        /*006c*/ 	.word	0xffffffff


	//   ....[1]....
        /*0070*/ 	.word	0xffffffff


	//   ....[2]....
        /*0074*/ 	.word	0xffffffff


	//   ....[3]....
        /*0078*/ 	.word	0xffffffff


	//   ....[4]....
        /*007c*/ 	.word	0xffffffff


	//   ....[5]....
        /*0080*/ 	.word	0xffffffff


	//   ....[6]....
        /*0084*/ 	.word	0xffffffff


	//   ....[7]....
        /*0088*/ 	.word	0xffffffff


	//   ....[8]....
        /*008c*/ 	.word	0xffffffff


	//   ....[9]....
        /*0090*/ 	.word	0xffffffff


	//   ....[10]....
        /*0094*/ 	.word	0xffffffff


	//   ....[11]....
        /*0098*/ 	.word	0xffffffff


	//   ....[12]....
        /*009c*/ 	.word	0xffffffff


	//----- nvinfo : EIATTR_COOP_GROUP_INSTR_OFFSETS
	.align		4
.L_41:
        /*00a0*/ 	.byte	0x04, 0x28
        /*00a2*/ 	.short	(.L_43 - .L_42)


	//   ....[0]....
.L_42:
        /*00a4*/ 	.word	0x000000a0


	//   ....[1]....
        /*00a8*/ 	.word	0x000004e0


	//   ....[2]....
        /*00ac*/ 	.word	0x00000a60


	//   ....[3]....
        /*00b0*/ 	.word	0x00000bc0


	//   ....[4]....
        /*00b4*/ 	.word	0x00000cc0


	//   ....[5]....
        /*00b8*/ 	.word	0x00000e10


	//   ....[6]....
        /*00bc*/ 	.word	0x00001010


	//   ....[7]....
        /*00c0*/ 	.word	0x00002800


	//   ....[8]....
        /*00c4*/ 	.word	0x000043b0


	//   ....[9]....
        /*00c8*/ 	.word	0x000045c0


	//   ....[10]....
        /*00cc*/ 	.word	0x000045f0


	//   ....[11]....
        /*00d0*/ 	.word	0x00004dc0


	//   ....[12]....
        /*00d4*/ 	.word	0x00005000


	//----- nvinfo : EIATTR_VRC_CTA_INIT_COUNT
	.align		4
.L_43:
        /*00d8*/ 	.byte	0x02, 0x4a
        /*00da*/ 	.byte	0x80
	.zero		1


	//----- nvinfo : EIATTR_SYSCALL_OFFSETS
	.align		4
        /*00dc*/ 	.byte	0x04, 0x46
        /*00de*/ 	.short	(.L_45 - .L_44)


	//   ....[0]....
.L_44:
        /*00e0*/ 	.word	0x00006e40


	//   ....[1]....
        /*00e4*/ 	.word	0x00006f80


	//   ....[2]....
        /*00e8*/ 	.word	0x00007730


	//   ....[3]....
        /*00ec*/ 	.word	0x000084d0


	//----- nvinfo : EIATTR_MBARRIER_INSTR_OFFSETS
	.align		4
.L_45:
        /*00f0*/ 	.byte	0x04, 0x39
        /*00f2*/ 	.short	(.L_47 - .L_46)


	//   ....[0]....
.L_46:
        /*00f4*/ 	.word	0x00000600
        /*00f8*/ 	.word	0x000000ff
        /*00fc*/ 	.word	0x00000000
        /*0100*/ 	.short	0x0100
        /*0102*/ 	.byte	0x07
	.zero		1


	//   ....[1]....
        /*0104*/ 	.word	0x00000610
        /*0108*/ 	.word	0x000000ff
        /*010c*/ 	.word	0x00000110
        /*0110*/ 	.short	0x0100
        /*0112*/ 	.byte	0x07
	.zero		1


	//   ....[2]....
        /*0114*/ 	.word	0x00000620
        /*0118*/ 	.word	0x000000ff
        /*011c*/ 	.word	0x00000008
        /*0120*/ 	.short	0x0100
        /*0122*/ 	.byte	0x07
	.zero		1


	//   ....[3]....
        /*0124*/ 	.word	0x00000630
        /*0128*/ 	.word	0x000000ff
        /*012c*/ 	.word	0x00000118
        /*0130*/ 	.short	0x0100
        /*0132*/ 	.byte	0x07
	.zero		1


	//   ....[4]....
        /*0134*/ 	.word	0x00000640
        /*0138*/ 	.word	0x000000ff
        /*013c*/ 	.word	0x00000010
        /*0140*/ 	.short	0x0100
        /*0142*/ 	.byte	0x07
	.zero		1


	//   ....[5]....
        /*0144*/ 	.word	0x00000650
        /*0148*/ 	.word	0x000000ff
        /*014c*/ 	.word	0x00000120
        /*0150*/ 	.short	0x0100
        /*0152*/ 	.byte	0x07
	.zero		1


	//   ....[6]....
        /*0154*/ 	.word	0x00000660
        /*0158*/ 	.word	0x000000ff
        /*015c*/ 	.word	0x00000018
        /*0160*/ 	.short	0x0100
        /*0162*/ 	.byte	0x07
	.zero		1


	//   ....[7]....
        /*0164*/ 	.word	0x00000670
        /*0168*/ 	.word	0x000000ff
        /*016c*/ 	.word	0x00000128
        /*0170*/ 	.short	0x0100
        /*0172*/ 	.byte	0x07
	.zero		1


	//   ....[8]....
        /*0174*/ 	.word	0x00000680
        /*0178*/ 	.word	0x000000ff
        /*017c*/ 	.word	0x00000020
        /*0180*/ 	.short	0x0100
        /*0182*/ 	.byte	0x07
	.zero		1


	//   ....[9]....
        /*0184*/ 	.word	0x00000690
        /*0188*/ 	.word	0x000000ff
        /*018c*/ 	.word	0x00000130
        /*0190*/ 	.short	0x0100
        /*0192*/ 	.byte	0x07
	.zero		1


	//   ....[10]....
        /*0194*/ 	.word	0x000006a0
        /*0198*/ 	.word	0x000000ff
        /*019c*/ 	.word	0x00000028
        /*01a0*/ 	.short	0x0100
        /*01a2*/ 	.byte	0x07
	.zero		1


	//   ....[11]....
        /*01a4*/ 	.word	0x000006b0
        /*01a8*/ 	.word	0x000000ff
        /*01ac*/ 	.word	0x00000138
        /*01b0*/ 	.short	0x0100
        /*01b2*/ 	.byte	0x07
	.zero		1


	//   ....[12]....
        /*01b4*/ 	.word	0x000006c0
        /*01b8*/ 	.word	0x000000ff
        /*01bc*/ 	.word	0x00000030
        /*01c0*/ 	.short	0x0100
        /*01c2*/ 	.byte	0x07
	.zero		1


	//   ....[13]....
        /*01c4*/ 	.word	0x000006d0
        /*01c8*/ 	.word	0x000000ff
        /*01cc*/ 	.word	0x00000140
        /*01d0*/ 	.short	0x0100
        /*01d2*/ 	.byte	0x07
	.zero		1


	//   ....[14]....
        /*01d4*/ 	.word	0x000006e0
        /*01d8*/ 	.word	0x000000ff
        /*01dc*/ 	.word	0x00000038
        /*01e0*/ 	.short	0x0100
        /*01e2*/ 	.byte	0x07
	.zero		1


	//   ....[15]....
        /*01e4*/ 	.word	0x000006f0
        /*01e8*/ 	.word	0x000000ff
        /*01ec*/ 	.word	0x00000148
        /*01f0*/ 	.short	0x0100
        /*01f2*/ 	.byte	0x07
	.zero		1


	//   ....[16]....
        /*01f4*/ 	.word	0x00000700
        /*01f8*/ 	.word	0x000000ff
        /*01fc*/ 	.word	0x00000040
        /*0200*/ 	.short	0x0100
        /*0202*/ 	.byte	0x07
	.zero		1


	//   ....[17]....
        /*0204*/ 	.word	0x00000710
        /*0208*/ 	.word	0x000000ff
        /*020c*/ 	.word	0x00000150
        /*0210*/ 	.short	0x0100
        /*0212*/ 	.byte	0x07
	.zero		1


	//   ....[18]....
        /*0214*/ 	.word	0x00000720
        /*0218*/ 	.word	0x000000ff
        /*021c*/ 	.word	0x00000048
        /*0220*/ 	.short	0x0100
        /*0222*/ 	.byte	0x07
	.zero		1


	//   ....[19]....
        /*0224*/ 	.word	0x00000730
        /*0228*/ 	.word	0x000000ff
        /*022c*/ 	.word	0x00000158
        /*0230*/ 	.short	0x0100
        /*0232*/ 	.byte	0x07
	.zero		1


	//   ....[20]....
        /*0234*/ 	.word	0x00000740
        /*0238*/ 	.word	0x000000ff
        /*023c*/ 	.word	0x00000050
        /*0240*/ 	.short	0x0100
        /*0242*/ 	.byte	0x07
	.zero		1


	//   ....[21]....
        /*0244*/ 	.word	0x00000750
        /*0248*/ 	.word	0x000000ff
        /*024c*/ 	.word	0x00000160
        /*0250*/ 	.short	0x0100
        /*0252*/ 	.byte	0x07
	.zero		1


	//   ....[22]....
        /*0254*/ 	.word	0x00000760
        /*0258*/ 	.word	0x000000ff
        /*025c*/ 	.word	0x00000058
        /*0260*/ 	.short	0x0100
        /*0262*/ 	.byte	0x07
	.zero		1


	//   ....[23]....
        /*0264*/ 	.word	0x00000770
        /*0268*/ 	.word	0x000000ff
        /*026c*/ 	.word	0x00000168
        /*0270*/ 	.short	0x0100
        /*0272*/ 	.byte	0x07
	.zero		1


	//   ....[24]....
        /*0274*/ 	.word	0x00000780
        /*0278*/ 	.word	0x000000ff
        /*027c*/ 	.word	0x00000060
        /*0280*/ 	.short	0x0100
        /*0282*/ 	.byte	0x07
	.zero		1


	//   ....[25]....
        /*0284*/ 	.word	0x00000790
        /*0288*/ 	.word	0x000000ff
        /*028c*/ 	.word	0x00000170
        /*0290*/ 	.short	0x0100
        /*0292*/ 	.byte	0x07
	.zero		1


	//   ....[26]....
        /*0294*/ 	.word	0x000007a0
        /*0298*/ 	.word	0x000000ff
        /*029c*/ 	.word	0x00000068
        /*02a0*/ 	.short	0x0100
        /*02a2*/ 	.byte	0x07
	.zero		1


	//   ....[27]....
        /*02a4*/ 	.word	0x000007b0
        /*02a8*/ 	.word	0x000000ff
        /*02ac*/ 	.word	0x00000178
        /*02b0*/ 	.short	0x0100
        /*02b2*/ 	.byte	0x07
	.zero		1


	//   ....[28]....
        /*02b4*/ 	.word	0x000007c0
        /*02b8*/ 	.word	0x000000ff
        /*02bc*/ 	.word	0x00000070
        /*02c0*/ 	.short	0x0100
        /*02c2*/ 	.byte	0x07
	.zero		1


	//   ....[29]....
        /*02c4*/ 	.word	0x000007d0
        /*02c8*/ 	.word	0x000000ff
        /*02cc*/ 	.word	0x00000180
        /*02d0*/ 	.short	0x0100
        /*02d2*/ 	.byte	0x07
	.zero		1


	//   ....[30]....
        /*02d4*/ 	.word	0x000007e0
        /*02d8*/ 	.word	0x000000ff
        /*02dc*/ 	.word	0x00000078
        /*02e0*/ 	.short	0x0100
        /*02e2*/ 	.byte	0x07
	.zero		1


	//   ....[31]....
        /*02e4*/ 	.word	0x000007f0
        /*02e8*/ 	.word	0x000000ff
        /*02ec*/ 	.word	0x00000188
        /*02f0*/ 	.short	0x0100
        /*02f2*/ 	.byte	0x07
	.zero		1


	//   ....[32]....
        /*02f4*/ 	.word	0x00000800
        /*02f8*/ 	.word	0x000000ff
        /*02fc*/ 	.word	0x00000080
        /*0300*/ 	.short	0x0100
        /*0302*/ 	.byte	0x07
	.zero		1


	//   ....[33]....
        /*0304*/ 	.word	0x00000810
        /*0308*/ 	.word	0x000000ff
        /*030c*/ 	.word	0x00000190
        /*0310*/ 	.short	0x0100
        /*0312*/ 	.byte	0x07
	.zero		1


	//   ....[34]....
        /*0314*/ 	.word	0x00000820
        /*0318*/ 	.word	0x000000ff
        /*031c*/ 	.word	0x00000088
        /*0320*/ 	.short	0x0100
        /*0322*/ 	.byte	0x07
	.zero		1


	//   ....[35]....
        /*0324*/ 	.word	0x00000830
        /*0328*/ 	.word	0x000000ff
        /*032c*/ 	.word	0x00000198
        /*0330*/ 	.short	0x0100
        /*0332*/ 	.byte	0x07
	.zero		1


	//   ....[36]....
        /*0334*/ 	.word	0x00000840
        /*0338*/ 	.word	0x000000ff
        /*033c*/ 	.word	0x00000090
        /*0340*/ 	.short	0x0100
        /*0342*/ 	.byte	0x07
	.zero		1


	//   ....[37]....
        /*0344*/ 	.word	0x00000850
        /*0348*/ 	.word	0x000000ff
        /*034c*/ 	.word	0x000001a0
        /*0350*/ 	.short	0x0100
        /*0352*/ 	.byte	0x07
	.zero		1


	//   ....[38]....
        /*0354*/ 	.word	0x00000860
        /*0358*/ 	.word	0x000000ff
        /*035c*/ 	.word	0x00000098
        /*0360*/ 	.short	0x0100
        /*0362*/ 	.byte	0x07
	.zero		1


	//   ....[39]....
        /*0364*/ 	.word	0x00000870
        /*0368*/ 	.word	0x000000ff
        /*036c*/ 	.word	0x000001a8
        /*0370*/ 	.short	0x0100
        /*0372*/ 	.byte	0x07
	.zero		1


	//   ....[40]....
        /*0374*/ 	.word	0x00000880
        /*0378*/ 	.word	0x000000ff
        /*037c*/ 	.word	0x000000a0
        /*0380*/ 	.short	0x0100
        /*0382*/ 	.byte	0x07
	.zero		1


	//   ....[41]....
        /*0384*/ 	.word	0x00000890
        /*0388*/ 	.word	0x000000ff
        /*038c*/ 	.word	0x000001b0
        /*0390*/ 	.short	0x0100
        /*0392*/ 	.byte	0x07
	.zero		1


	//   ....[42]....
        /*0394*/ 	.word	0x000008a0
        /*0398*/ 	.word	0x000000ff
        /*039c*/ 	.word	0x000000a8
        /*03a0*/ 	.short	0x0100
        /*03a2*/ 	.byte	0x07
	.zero		1


	//   ....[43]....
        /*03a4*/ 	.word	0x000008b0
        /*03a8*/ 	.word	0x000000ff
        /*03ac*/ 	.word	0x000001b8
        /*03b0*/ 	.short	0x0100
        /*03b2*/ 	.byte	0x07
	.zero		1


	//   ....[44]....
        /*03b4*/ 	.word	0x000008c0
        /*03b8*/ 	.word	0x000000ff
        /*03bc*/ 	.word	0x000000b0
        /*03c0*/ 	.short	0x0100
        /*03c2*/ 	.byte	0x07
	.zero		1


	//   ....[45]....
        /*03c4*/ 	.word	0x000008d0
        /*03c8*/ 	.word	0x000000ff
        /*03cc*/ 	.word	0x000001c0
        /*03d0*/ 	.short	0x0100
        /*03d2*/ 	.byte	0x07
	.zero		1


	//   ....[46]....
        /*03d4*/ 	.word	0x000008e0
        /*03d8*/ 	.word	0x000000ff
        /*03dc*/ 	.word	0x000000b8
        /*03e0*/ 	.short	0x0100
        /*03e2*/ 	.byte	0x07
	.zero		1


	//   ....[47]....
        /*03e4*/ 	.word	0x000008f0
        /*03e8*/ 	.word	0x000000ff
        /*03ec*/ 	.word	0x000001c8
        /*03f0*/ 	.short	0x0100
        /*03f2*/ 	.byte	0x07
	.zero		1


	//   ....[48]....
        /*03f4*/ 	.word	0x00000900
        /*03f8*/ 	.word	0x000000ff
        /*03fc*/ 	.word	0x000000c0
        /*0400*/ 	.short	0x0100
        /*0402*/ 	.byte	0x07
	.zero		1


	//   ....[49]....
        /*0404*/ 	.word	0x00000910
        /*0408*/ 	.word	0x000000ff
        /*040c*/ 	.word	0x000001d0
        /*0410*/ 	.short	0x0100
        /*0412*/ 	.byte	0x07
	.zero		1


	//   ....[50]....
        /*0414*/ 	.word	0x00000920
        /*0418*/ 	.word	0x000000ff
        /*041c*/ 	.word	0x000000c8
        /*0420*/ 	.short	0x0100
        /*0422*/ 	.byte	0x07
	.zero		1


	//   ....[51]....
        /*0424*/ 	.word	0x00000930
        /*0428*/ 	.word	0x000000ff
        /*042c*/ 	.word	0x000001d8
        /*0430*/ 	.short	0x0100
        /*0432*/ 	.byte	0x07
	.zero		1


	//   ....[52]....
        /*0434*/ 	.word	0x00000940
        /*0438*/ 	.word	0x000000ff
        /*043c*/ 	.word	0x000000d0
        /*0440*/ 	.short	0x0100
        /*0442*/ 	.byte	0x07
	.zero		1


	//   ....[53]....
        /*0444*/ 	.word	0x00000950
        /*0448*/ 	.word	0x000000ff
        /*044c*/ 	.word	0x000001e0
        /*0450*/ 	.short	0x0100
        /*0452*/ 	.byte	0x07
	.zero		1


	//   ....[54]....
        /*0454*/ 	.word	0x00000960
        /*0458*/ 	.word	0x000000ff
        /*045c*/ 	.word	0x000000d8
        /*0460*/ 	.short	0x0100
        /*0462*/ 	.byte	0x07
	.zero		1


	//   ....[55]....
        /*0464*/ 	.word	0x00000970
        /*0468*/ 	.word	0x000000ff
        /*046c*/ 	.word	0x000001e8
        /*0470*/ 	.short	0x0100
        /*0472*/ 	.byte	0x07
	.zero		1


	//   ....[56]....
        /*0474*/ 	.word	0x00000980
        /*0478*/ 	.word	0x000000ff
        /*047c*/ 	.word	0x000000e0
        /*0480*/ 	.short	0x0100
        /*0482*/ 	.byte	0x07
	.zero		1


	//   ....[57]....
        /*0484*/ 	.word	0x00000990
        /*0488*/ 	.word	0x000000ff
        /*048c*/ 	.word	0x000001f0
        /*0490*/ 	.short	0x0100
        /*0492*/ 	.byte	0x07
	.zero		1


	//   ....[58]....
        /*0494*/ 	.word	0x000009a0
        /*0498*/ 	.word	0x000000ff
        /*049c*/ 	.word	0x000000e8
        /*04a0*/ 	.short	0x0100
        /*04a2*/ 	.byte	0x07
	.zero		1


	//   ....[59]....
        /*04a4*/ 	.word	0x000009b0
        /*04a8*/ 	.word	0x000000ff
        /*04ac*/ 	.word	0x000001f8
        /*04b0*/ 	.short	0x0100
        /*04b2*/ 	.byte	0x07
	.zero		1


	//   ....[60]....
        /*04b4*/ 	.word	0x000009c0
        /*04b8*/ 	.word	0x000000ff
        /*04bc*/ 	.word	0x000000f0
        /*04c0*/ 	.short	0x0100
        /*04c2*/ 	.byte	0x07
	.zero		1


	//   ....[61]....
        /*04c4*/ 	.word	0x000009d0
        /*04c8*/ 	.word	0x000000ff
        /*04cc*/ 	.word	0x00000200
        /*04d0*/ 	.short	0x0100
        /*04d2*/ 	.byte	0x07
	.zero		1


	//   ....[62]....
        /*04d4*/ 	.word	0x000009e0
        /*04d8*/ 	.word	0x000000ff
        /*04dc*/ 	.word	0x000000f8
        /*04e0*/ 	.short	0x0100
        /*04e2*/ 	.byte	0x07
	.zero		1


	//   ....[63]....
        /*04e4*/ 	.word	0x000009f0
        /*04e8*/ 	.word	0x000000ff
        /*04ec*/ 	.word	0x00000208
        /*04f0*/ 	.short	0x0100
        /*04f2*/ 	.byte	0x07
	.zero		1


	//   ....[64]....
        /*04f4*/ 	.word	0x00000a00
        /*04f8*/ 	.word	0x000000ff
        /*04fc*/ 	.word	0x00000100
        /*0500*/ 	.short	0x0100
        /*0502*/ 	.byte	0x07
	.zero		1


	//   ....[65]....
        /*0504*/ 	.word	0x00000a10
        /*0508*/ 	.word	0x000000ff
        /*050c*/ 	.word	0x00000210
        /*0510*/ 	.short	0x0100
        /*0512*/ 	.byte	0x07
	.zero		1


	//   ....[66]....
        /*0514*/ 	.word	0x00000a20
        /*0518*/ 	.word	0x000000ff
        /*051c*/ 	.word	0x00000108
        /*0520*/ 	.short	0x0100
        /*0522*/ 	.byte	0x07
	.zero		1


	//   ....[67]....
        /*0524*/ 	.word	0x00000a30
        /*0528*/ 	.word	0x000000ff
        /*052c*/ 	.word	0x00000218
        /*0530*/ 	.short	0x0100
        /*0532*/ 	.byte	0x07
	.zero		1


	//   ....[68]....
        /*0534*/ 	.word	0x00000b70
        /*0538*/ 	.word	0x000000ff
        /*053c*/ 	.word	0x00000220
        /*0540*/ 	.short	0x0100
        /*0542*/ 	.byte	0x07
	.zero		1


	//   ....[69]....
        /*0544*/ 	.word	0x00000b80
        /*0548*/ 	.word	0x000000ff
        /*054c*/ 	.word	0x00000230
        /*0550*/ 	.short	0x0100
        /*0552*/ 	.byte	0x07
	.zero		1


	//   ....[70]....
        /*0554*/ 	.word	0x00000b90
        /*0558*/ 	.word	0x000000ff
        /*055c*/ 	.word	0x00000228
        /*0560*/ 	.short	0x0100
        /*0562*/ 	.byte	0x07
	.zero		1


	//   ....[71]....
        /*0564*/ 	.word	0x00000ba0
        /*0568*/ 	.word	0x000000ff
        /*056c*/ 	.word	0x00000238
        /*0570*/ 	.short	0x0100
        /*0572*/ 	.byte	0x07
	.zero		1


	//   ....[72]....
        /*0574*/ 	.word	0x00000c90
        /*0578*/ 	.word	0x000000ff
        /*057c*/ 	.word	0x00000240
        /*0580*/ 	.short	0x0100
        /*0582*/ 	.byte	0x06
	.zero		1


	//   ....[73]....
        /*0584*/ 	.word	0x00000ca0
        /*0588*/ 	.word	0x000000ff
        /*058c*/ 	.word	0x00000248
        /*0590*/ 	.short	0x0100
        /*0592*/ 	.byte	0x06
	.zero		1


	//   ....[74]....
        /*0594*/ 	.word	0x00000de0
        /*0598*/ 	.word	0x000000ff
        /*059c*/ 	.word	0x00000250
        /*05a0*/ 	.short	0x0100
        /*05a2*/ 	.byte	0x06
	.zero		1


	//   ....[75]....
        /*05a4*/ 	.word	0x00000df0
        /*05a8*/ 	.word	0x000000ff
        /*05ac*/ 	.word	0x00000258
        /*05b0*/ 	.short	0x0100
        /*05b2*/ 	.byte	0x06
	.zero		1


	//   ....[76]....
        /*05b4*/ 	.word	0x00000f20
        /*05b8*/ 	.word	0x000000ff
        /*05bc*/ 	.word	0x00000260
        /*05c0*/ 	.short	0x0100
        /*05c2*/ 	.byte	0x07
	.zero		1


	//   ....[77]....
        /*05c4*/ 	.word	0x00000f30
        /*05c8*/ 	.word	0x000000ff
        /*05cc*/ 	.word	0x00000270
        /*05d0*/ 	.short	0x0100
        /*05d2*/ 	.byte	0x07
	.zero		1


	//   ....[78]....
        /*05d4*/ 	.word	0x00000f40
        /*05d8*/ 	.word	0x000000ff
        /*05dc*/ 	.word	0x00000268
        /*05e0*/ 	.short	0x0100
        /*05e2*/ 	.byte	0x07
	.zero		1


	//   ....[79]....
        /*05e4*/ 	.word	0x00000f50
        /*05e8*/ 	.word	0x000000ff
        /*05ec*/ 	.word	0x00000278
        /*05f0*/ 	.short	0x0100
        /*05f2*/ 	.byte	0x07
	.zero		1


	//   ....[80]....
        /*05f4*/ 	.word	0x00001bc0
        /*05f8*/ 	.word	0x000000ff
        /*05fc*/ 	.word	0x00000110
        /*0600*/ 	.short	0x010a
        /*0602*/ 	.byte	0x04
	.zero		1


	//   ....[81]....
        /*0604*/ 	.word	0x00001ea0
        /*0608*/ 	.word	0x000000ff
        /*060c*/ 	.word	0x00000110
        /*0610*/ 	.short	0x010a
        /*0612*/ 	.byte	0x1d
	.zero		1


	//   ....[82]....
        /*0614*/ 	.word	0x00002050
        /*0618*/ 	.word	0x000000ff
        /*061c*/ 	.word	0x00000110
        /*0620*/ 	.short	0x010a
        /*0622*/ 	.byte	0x09
	.zero		1


	//   ....[83]....
        /*0624*/ 	.word	0x000022b0
        /*0628*/ 	.word	0x000000ff
        /*062c*/ 	.word	0x00000248
        /*0630*/ 	.short	0x0101
        /*0632*/ 	.byte	0x25
	.zero		1


	//   ....[84]....
        /*0634*/ 	.word	0x000022d0
        /*0638*/ 	.word	0x000000ff
        /*063c*/ 	.word	0x00000110
        /*0640*/ 	.short	0x010a
        /*0642*/ 	.byte	0x04
	.zero		1


	//   ....[85]....
        /*0644*/ 	.word	0x00002400
        /*0648*/ 	.word	0x000000ff
        /*064c*/ 	.word	0x00000110
        /*0650*/ 	.short	0x010a
        /*0652*/ 	.byte	0x21
	.zero		1


	//   ....[86]....
        /*0654*/ 	.word	0x000025a0
        /*0658*/ 	.word	0x000000ff
        /*065c*/ 	.word	0x00000110
        /*0660*/ 	.short	0x010a
        /*0662*/ 	.byte	0x11
	.zero		1


	//   ....[87]....
        /*0664*/ 	.word	0x00002810
        /*0668*/ 	.word	0x000000ff
        /*066c*/ 	.word	0x00000250
        /*0670*/ 	.short	0x010a
        /*0672*/ 	.byte	0x25
	.zero		1


	//   ....[88]....
        /*0674*/ 	.word	0x000028d0
        /*0678*/ 	.word	0x000000ff
        /*067c*/ 	.word	0x00000000
        /*0680*/ 	.short	0x0101
        /*0682*/ 	.byte	0x04
	.zero		1


	//   ....[89]....
        /*0684*/ 	.word	0x00002db0
        /*0688*/ 	.word	0x000000ff
        /*068c*/ 	.word	0x00000000
        /*0690*/ 	.short	0x010a
        /*0692*/ 	.byte	0x04
	.zero		1


	//   ....[90]....
        /*0694*/ 	.word	0x00002e40
        /*0698*/ 	.word	0x000000ff
        /*069c*/ 	.word	0x00000000
        /*06a0*/ 	.short	0x010a
        /*06a2*/ 	.byte	0x04
	.zero		1


	//   ....[91]....
        /*06a4*/ 	.word	0x00002ed0
        /*06a8*/ 	.word	0x000000ff
        /*06ac*/ 	.word	0x00000000
        /*06b0*/ 	.short	0x010a
        /*06b2*/ 	.byte	0x04
	.zero		1


	//   ....[92]....
        /*06b4*/ 	.word	0x00002f60
        /*06b8*/ 	.word	0x000000ff
        /*06bc*/ 	.word	0x00000000
        /*06c0*/ 	.short	0x010a
        /*06c2*/ 	.byte	0x04
	.zero		1


	//   ....[93]....
        /*06c4*/ 	.word	0x00002ff0
        /*06c8*/ 	.word	0x000000ff
        /*06cc*/ 	.word	0x00000000
        /*06d0*/ 	.short	0x010a
        /*06d2*/ 	.byte	0x04
	.zero		1


	//   ....[94]....
        /*06d4*/ 	.word	0x00003080
        /*06d8*/ 	.word	0x000000ff
        /*06dc*/ 	.word	0x00000000
        /*06e0*/ 	.short	0x010a
        /*06e2*/ 	.byte	0x04
	.zero		1


	//   ....[95]....
        /*06e4*/ 	.word	0x00003110
        /*06e8*/ 	.word	0x000000ff
        /*06ec*/ 	.word	0x00000000
        /*06f0*/ 	.short	0x010a
        /*06f2*/ 	.byte	0x04
	.zero		1


	//   ....[96]....
        /*06f4*/ 	.word	0x000031a0
        /*06f8*/ 	.word	0x000000ff
        /*06fc*/ 	.word	0x00000000
        /*0700*/ 	.short	0x010a
        /*0702*/ 	.byte	0x04
	.zero		1


	//   ....[97]....
        /*0704*/ 	.word	0x00003230
        /*0708*/ 	.word	0x000000ff
        /*070c*/ 	.word	0x00000000
        /*0710*/ 	.short	0x010a
        /*0712*/ 	.byte	0x04
	.zero		1


	//   ....[98]....
        /*0714*/ 	.word	0x000032c0
        /*0718*/ 	.word	0x000000ff
        /*071c*/ 	.word	0x00000000
        /*0720*/ 	.short	0x010a
        /*0722*/ 	.byte	0x04
	.zero		1


	//   ....[99]....
        /*0724*/ 	.word	0x00003350
        /*0728*/ 	.word	0x000000ff
        /*072c*/ 	.word	0x00000000
        /*0730*/ 	.short	0x010a
        /*0732*/ 	.byte	0x04
	.zero		1


	//   ....[100]....
        /*0734*/ 	.word	0x000033e0
        /*0738*/ 	.word	0x000000ff
        /*073c*/ 	.word	0x00000000
        /*0740*/ 	.short	0x010a
        /*0742*/ 	.byte	0x04
	.zero		1


	//   ....[101]....
        /*0744*/ 	.word	0x00003470
        /*0748*/ 	.word	0x000000ff
        /*074c*/ 	.word	0x00000000
        /*0750*/ 	.short	0x010a
        /*0752*/ 	.byte	0x04
	.zero		1


	//   ....[102]....
        /*0754*/ 	.word	0x00003500
        /*0758*/ 	.word	0x000000ff
        /*075c*/ 	.word	0x00000000
        /*0760*/ 	.short	0x010a
        /*0762*/ 	.byte	0x04
	.zero		1


	//   ....[103]....
        /*0764*/ 	.word	0x00003590
        /*0768*/ 	.word	0x000000ff
        /*076c*/ 	.word	0x00000000
        /*0770*/ 	.short	0x010a
        /*0772*/ 	.byte	0x04
	.zero		1


	//   ....[104]....
        /*0774*/ 	.word	0x00003620
        /*0778*/ 	.word	0x000000ff
        /*077c*/ 	.word	0x00000000
        /*0780*/ 	.short	0x010a
        /*0782*/ 	.byte	0x04
	.zero		1


	//   ....[105]....
        /*0784*/ 	.word	0x000036b0
        /*0788*/ 	.word	0x000000ff
        /*078c*/ 	.word	0x00000000
        /*0790*/ 	.short	0x010a
        /*0792*/ 	.byte	0x04
	.zero		1


	//   ....[106]....
        /*0794*/ 	.word	0x00003740
        /*0798*/ 	.word	0x000000ff
        /*079c*/ 	.word	0x00000000
        /*07a0*/ 	.short	0x010a
        /*07a2*/ 	.byte	0x04
	.zero		1


	//   ....[107]....
        /*07a4*/ 	.word	0x000037d0
        /*07a8*/ 	.word	0x000000ff
        /*07ac*/ 	.word	0x00000000
        /*07b0*/ 	.short	0x010a
        /*07b2*/ 	.byte	0x04
	.zero		1


	//   ....[108]....
        /*07b4*/ 	.word	0x00003860
        /*07b8*/ 	.word	0x000000ff
        /*07bc*/ 	.word	0x00000000
        /*07c0*/ 	.short	0x010a
        /*07c2*/ 	.byte	0x04
	.zero		1


	//   ....[109]....
        /*07c4*/ 	.word	0x000038f0
        /*07c8*/ 	.word	0x000000ff
        /*07cc*/ 	.word	0x00000000
        /*07d0*/ 	.short	0x010a
        /*07d2*/ 	.byte	0x04
	.zero		1


	//   ....[110]....
        /*07d4*/ 	.word	0x00003980
        /*07d8*/ 	.word	0x000000ff
        /*07dc*/ 	.word	0x00000000
        /*07e0*/ 	.short	0x010a
        /*07e2*/ 	.byte	0x04
	.zero		1


	//   ....[111]....
        /*07e4*/ 	.word	0x00003a10
        /*07e8*/ 	.word	0x000000ff
        /*07ec*/ 	.word	0x00000000
        /*07f0*/ 	.short	0x010a
        /*07f2*/ 	.byte	0x04
	.zero		1


	//   ....[112]....
        /*07f4*/ 	.word	0x00003aa0
        /*07f8*/ 	.word	0x000000ff
        /*07fc*/ 	.word	0x00000000
        /*0800*/ 	.short	0x010a
        /*0802*/ 	.byte	0x04
	.zero		1


	//   ....[113]....
        /*0804*/ 	.word	0x00003b30
        /*0808*/ 	.word	0x000000ff
        /*080c*/ 	.word	0x00000000
        /*0810*/ 	.short	0x010a
        /*0812*/ 	.byte	0x04
	.zero		1


	//   ....[114]....
        /*0814*/ 	.word	0x00003bc0
        /*0818*/ 	.word	0x000000ff
        /*081c*/ 	.word	0x00000000
        /*0820*/ 	.short	0x010a
        /*0822*/ 	.byte	0x04
	.zero		1


	//   ....[115]....
        /*0824*/ 	.word	0x00003c50
        /*0828*/ 	.word	0x000000ff
        /*082c*/ 	.word	0x00000000
        /*0830*/ 	.short	0x010a
        /*0832*/ 	.byte	0x04
	.zero		1


	//   ....[116]....
        /*0834*/ 	.word	0x00003ce0
        /*0838*/ 	.word	0x000000ff
        /*083c*/ 	.word	0x00000000
        /*0840*/ 	.short	0x010a
        /*0842*/ 	.byte	0x04
	.zero		1


	//   ....[117]....
        /*0844*/ 	.word	0x00003d70
        /*0848*/ 	.word	0x000000ff
        /*084c*/ 	.word	0x00000000
        /*0850*/ 	.short	0x010a
        /*0852*/ 	.byte	0x04
	.zero		1


	//   ....[118]....
        /*0854*/ 	.word	0x00003e00
        /*0858*/ 	.word	0x000000ff
        /*085c*/ 	.word	0x00000000
        /*0860*/ 	.short	0x010a
        /*0862*/ 	.byte	0x04
	.zero		1


	//   ....[119]....
        /*0864*/ 	.word	0x00003e90
        /*0868*/ 	.word	0x000000ff
        /*086c*/ 	.word	0x00000000
        /*0870*/ 	.short	0x010a
        /*0872*/ 	.byte	0x04
	.zero		1


	//   ....[120]....
        /*0874*/ 	.word	0x00003f20
        /*0878*/ 	.word	0x000000ff
        /*087c*/ 	.word	0x00000000
        /*0880*/ 	.short	0x010a
        /*0882*/ 	.byte	0x04
	.zero		1


	//   ....[121]....
        /*0884*/ 	.word	0x00003fb0
        /*0888*/ 	.word	0x000000ff
        /*088c*/ 	.word	0x00000000
        /*0890*/ 	.short	0x010a
        /*0892*/ 	.byte	0x04
	.zero		1


	//   ....[122]....
        /*0894*/ 	.word	0x00004050
        /*0898*/ 	.word	0x00000000
        /*089c*/ 	.word	0x00000000
        /*08a0*/ 	.short	0x010a
        /*08a2*/ 	.byte	0xff
	.zero		1


	//   ....[123]....
        /*08a4*/ 	.word	0x00004180
        /*08a8*/ 	.word	0x000000ff
        /*08ac*/ 	.word	0x00000258
        /*08b0*/ 	.short	0x010a
        /*08b2*/ 	.byte	0x30
	.zero		1


	//   ....[124]....
        /*08b4*/ 	.word	0x00004220
        /*08b8*/ 	.word	0x000000ff
        /*08bc*/ 	.word	0x00000250
        /*08c0*/ 	.short	0x010a
        /*08c2*/ 	.byte	0x30
	.zero		1


	//   ....[125]....
        /*08c4*/ 	.word	0x000042c0
        /*08c8*/ 	.word	0x000000ff
        /*08cc*/ 	.word	0x00000000
        /*08d0*/ 	.short	0x0101
        /*08d2*/ 	.byte	0x06
	.zero		1


	//   ....[126]....
        /*08d4*/ 	.word	0x00004300
        /*08d8*/ 	.word	0x000000ff
        /*08dc*/ 	.word	0x00000258
        /*08e0*/ 	.short	0x0106
        /*08e2*/ 	.byte	0x30
	.zero		1


	//   ....[127]....
        /*08e4*/ 	.word	0x00004340
        /*08e8*/ 	.word	0x00000000
        /*08ec*/ 	.word	0x00000258
        /*08f0*/ 	.short	0x010a
        /*08f2*/ 	.byte	0xff
	.zero		1


	//   ....[128]....
        /*08f4*/ 	.word	0x00004830
        /*08f8*/ 	.word	0x000000ff
        /*08fc*/ 	.word	0x00000250
        /*0900*/ 	.short	0x010a
        /*0902*/ 	.byte	0x07
	.zero		1


	//   ....[129]....
        /*0904*/ 	.word	0x000048e0
        /*0908*/ 	.word	0x000000ff
        /*090c*/ 	.word	0x00000000
        /*0910*/ 	.short	0x0101
        /*0912*/ 	.byte	0x05
	.zero		1


	//   ....[130]....
        /*0914*/ 	.word	0x000048f0
        /*0918*/ 	.word	0x000000ff
        /*091c*/ 	.word	0x00000270
        /*0920*/ 	.short	0x010a
        /*0922*/ 	.byte	0x09
	.zero		1


	//   ....[131]....
        /*0924*/ 	.word	0x000049c0
        /*0928*/ 	.word	0x000000ff
        /*092c*/ 	.word	0x00000000
        /*0930*/ 	.short	0x010a
        /*0932*/ 	.byte	0x04
	.zero		1


	//   ....[132]....
        /*0934*/ 	.word	0x00004a20
        /*0938*/ 	.word	0x000000ff
        /*093c*/ 	.word	0x00000000
        /*0940*/ 	.short	0x010a
        /*0942*/ 	.byte	0x08
	.zero		1


	//   ....[133]....
        /*0944*/ 	.word	0x00004b50
        /*0948*/ 	.word	0x000000ff
        /*094c*/ 	.word	0x00000000
        /*0950*/ 	.short	0x010a
        /*0952*/ 	.byte	0x04
	.zero		1


	//   ....[134]....
        /*0954*/ 	.word	0x00004d10
        /*0958*/ 	.word	0x000000ff
        /*095c*/ 	.word	0x00000000
        /*0960*/ 	.short	0x010a
        /*0962*/ 	.byte	0x05
	.zero		1


	//   ....[135]....
        /*0964*/ 	.word	0x00004da0
        /*0968*/ 	.word	0x000000ff
        /*096c*/ 	.word	0x00000000
        /*0970*/ 	.short	0x010a
        /*0972*/ 	.byte	0x06
	.zero		1


	//   ....[136]....
        /*0974*/ 	.word	0x000052d0
        /*0978*/ 	.word	0x000000ff
        /*097c*/ 	.word	0x00000250
        /*0980*/ 	.short	0x010a
        /*0982*/ 	.byte	0x0f
	.zero		1


	//   ....[137]....
        /*0984*/ 	.word	0x000055c0
        /*0988*/ 	.word	0x000000ff
        /*098c*/ 	.word	0x00000000
        /*0990*/ 	.short	0x0101
        /*0992*/ 	.byte	0x0e
	.zero		1


	//   ....[138]....
        /*0994*/ 	.word	0x000058f0
        /*0998*/ 	.word	0x000000ff
        /*099c*/ 	.word	0x00000248
        /*09a0*/ 	.short	0x010a
        /*09a2*/ 	.byte	0x0f
	.zero		1


	//   ....[139]....
        /*09a4*/ 	.word	0x00005be0
        /*09a8*/ 	.word	0x000000ff
        /*09ac*/ 	.word	0x00000230
        /*09b0*/ 	.short	0x010a
        /*09b2*/ 	.byte	0x0f
	.zero		1


	//   ....[140]....
        /*09b4*/ 	.word	0x00005d70
        /*09b8*/ 	.word	0x000000ff
        /*09bc*/ 	.word	0x00000220
        /*09c0*/ 	.short	0x010b
        /*09c2*/ 	.byte	0x0f
	.zero		1


	//   ....[141]....
        /*09c4*/ 	.word	0x00005db0
        /*09c8*/ 	.word	0x000000ff
        /*09cc*/ 	.word	0x00000000
        /*09d0*/ 	.short	0x0101
        /*09d2*/ 	.byte	0x30
	.zero		1


	//   ....[142]....
        /*09d4*/ 	.word	0x00005df0
        /*09d8*/ 	.word	0x000000ff
        /*09dc*/ 	.word	0x00000238
        /*09e0*/ 	.short	0x010a
        /*09e2*/ 	.byte	0x0f
	.zero		1


	//   ....[143]....
        /*09e4*/ 	.word	0x00006000
        /*09e8*/ 	.word	0x000000ff
        /*09ec*/ 	.word	0x00000228
        /*09f0*/ 	.short	0x010b
        /*09f2*/ 	.byte	0x0f
	.zero		1


	//   ....[144]....
        /*09f4*/ 	.word	0x00006020
        /*09f8*/ 	.word	0x000000ff
        /*09fc*/ 	.word	0x00000000
        /*0a00*/ 	.short	0x0101
        /*0a02*/ 	.byte	0x17
	.zero		1


	//   ....[145]....
        /*0a04*/ 	.word	0x00006050
        /*0a08*/ 	.word	0x000000ff
        /*0a0c*/ 	.word	0x00000230
        /*0a10*/ 	.short	0x010a
        /*0a12*/ 	.byte	0x0f
	.zero		1


	//   ....[146]....
        /*0a14*/ 	.word	0x00006090
        /*0a18*/ 	.word	0x00000000
        /*0a1c*/ 	.word	0x00000238
        /*0a20*/ 	.short	0x010a
        /*0a22*/ 	.byte	0xff
	.zero		1


	//   ....[147]....
        /*0a24*/ 	.word	0x00006420
        /*0a28*/ 	.word	0x000000ff
        /*0a2c*/ 	.word	0x00000250
        /*0a30*/ 	.short	0x010a
        /*0a32*/ 	.byte	0x33
	.zero		1


	//   ....[148]....
        /*0a34*/ 	.word	0x00006530
        /*0a38*/ 	.word	0x000000ff
        /*0a3c*/ 	.word	0x00000000
        /*0a40*/ 	.short	0x0101
        /*0a42*/ 	.byte	0x04
	.zero		1


	//   ....[149]....
        /*0a44*/ 	.word	0x00007350
        /*0a48*/ 	.word	0x00000000
        /*0a4c*/ 	.word	0x00000220
        /*0a50*/ 	.short	0x010a
        /*0a52*/ 	.byte	0xff
	.zero		1


	//   ....[150]....
        /*0a54*/ 	.word	0x00007380
        /*0a58*/ 	.word	0x00000073
        /*0a5c*/ 	.word	0x00000260
        /*0a60*/ 	.short	0x010a
        /*0a62*/ 	.byte	0xff
	.zero		1


	//   ....[151]....
        /*0a64*/ 	.word	0x00007470
        /*0a68*/ 	.word	0x00000000
        /*0a6c*/ 	.word	0x00000220
        /*0a70*/ 	.short	0x010a
        /*0a72*/ 	.byte	0xff
	.zero		1


	//   ....[152]....
        /*0a74*/ 	.word	0x00007580
        /*0a78*/ 	.word	0x00000000
        /*0a7c*/ 	.word	0x00000000
        /*0a80*/ 	.short	0x0101
        /*0a82*/ 	.byte	0xff
	.zero		1


	//   ....[153]....
        /*0a84*/ 	.word	0x00007600
        /*0a88*/ 	.word	0x00000073
        /*0a8c*/ 	.word	0x00000260
        /*0a90*/ 	.short	0x010a
        /*0a92*/ 	.byte	0xff
	.zero		1


	//   ....[154]....
        /*0a94*/ 	.word	0x00008170
        /*0a98*/ 	.word	0x00000002
        /*0a9c*/ 	.word	0x00000220
        /*0aa0*/ 	.short	0x010a
        /*0aa2*/ 	.byte	0xff
	.zero		1


	//   ....[155]....
        /*0aa4*/ 	.word	0x00008240
        /*0aa8*/ 	.word	0x00000002
        /*0aac*/ 	.word	0x00000220
        /*0ab0*/ 	.short	0x010a
        /*0ab2*/ 	.byte	0xff
	.zero		1


	//   ....[156]....
        /*0ab4*/ 	.word	0x00008370
        /*0ab8*/ 	.word	0x00000002
        /*0abc*/ 	.word	0x00000000
        /*0ac0*/ 	.short	0x0101
        /*0ac2*/ 	.byte	0xff
	.zero		1


	//   ....[157]....
        /*0ac4*/ 	.word	0x00008790
        /*0ac8*/ 	.word	0x000000ff
        /*0acc*/ 	.word	0x00000000
        /*0ad0*/ 	.short	0x0101
        /*0ad2*/ 	.byte	0x05
	.zero		1


	//   ....[158]....
        /*0ad4*/ 	.word	0x00008f90
        /*0ad8*/ 	.word	0x00000003
        /*0adc*/ 	.word	0x00000110
        /*0ae0*/ 	.short	0x010a
        /*0ae2*/ 	.byte	0xff
	.zero		1


	//   ....[159]....
        /*0ae4*/ 	.word	0x00008ff0
        /*0ae8*/ 	.word	0x00000003
        /*0aec*/ 	.word	0x00000110
        /*0af0*/ 	.short	0x010a
        /*0af2*/ 	.byte	0xff
	.zero		1


	//   ....[160]....
        /*0af4*/ 	.word	0x00009050
        /*0af8*/ 	.word	0x00000002
        /*0afc*/ 	.word	0x00000250
        /*0b00*/ 	.short	0x010a
        /*0b02*/ 	.byte	0xff
	.zero		1


	//   ....[161]....
        /*0b04*/ 	.word	0x000090b0
        /*0b08*/ 	.word	0x00000000
        /*0b0c*/ 	.word	0x00000000
        /*0b10*/ 	.short	0x010a
        /*0b12*/ 	.byte	0xff
	.zero		1


	//   ....[162]....
        /*0b14*/ 	.word	0x00009110
        /*0b18*/ 	.word	0x00000000
        /*0b1c*/ 	.word	0x00000000
        /*0b20*/ 	.short	0x010a
        /*0b22*/ 	.byte	0xff
	.zero		1


	//   ....[163]....
        /*0b24*/ 	.word	0x00009170
        /*0b28*/ 	.word	0x00000000
        /*0b2c*/ 	.word	0x00000000
        /*0b30*/ 	.short	0x010a
        /*0b32*/ 	.byte	0xff
	.zero		1


	//   ....[164]....
        /*0b34*/ 	.word	0x000091d0
        /*0b38*/ 	.word	0x00000000
        /*0b3c*/ 	.word	0x00000000
        /*0b40*/ 	.short	0x010a
        /*0b42*/ 	.byte	0xff
	.zero		1


	//   ....[165]....
        /*0b44*/ 	.word	0x00009230
        /*0b48*/ 	.word	0x00000000
        /*0b4c*/ 	.word	0x00000000
        /*0b50*/ 	.short	0x010a
        /*0b52*/ 	.byte	0xff
	.zero		1


	//   ....[166]....
        /*0b54*/ 	.word	0x00009290
        /*0b58*/ 	.word	0x00000000
        /*0b5c*/ 	.word	0x00000000
        /*0b60*/ 	.short	0x010a
        /*0b62*/ 	.byte	0xff
	.zero		1


	//   ....[167]....
        /*0b64*/ 	.word	0x000092f0
        /*0b68*/ 	.word	0x00000000
        /*0b6c*/ 	.word	0x00000000
        /*0b70*/ 	.short	0x010a
        /*0b72*/ 	.byte	0xff
	.zero		1


	//   ....[168]....
        /*0b74*/ 	.word	0x00009350
        /*0b78*/ 	.word	0x00000000
        /*0b7c*/ 	.word	0x00000000
        /*0b80*/ 	.short	0x010a
        /*0b82*/ 	.byte	0xff
	.zero		1


	//   ....[169]....
        /*0b84*/ 	.word	0x000093b0
        /*0b88*/ 	.word	0x00000000
        /*0b8c*/ 	.word	0x00000000
        /*0b90*/ 	.short	0x010a
        /*0b92*/ 	.byte	0xff
	.zero		1


	//   ....[170]....
        /*0b94*/ 	.word	0x00009410
        /*0b98*/ 	.word	0x00000000
        /*0b9c*/ 	.word	0x00000000
        /*0ba0*/ 	.short	0x010a
        /*0ba2*/ 	.byte	0xff
	.zero		1


	//   ....[171]....
        /*0ba4*/ 	.word	0x00009470
        /*0ba8*/ 	.word	0x00000000
        /*0bac*/ 	.word	0x00000000
        /*0bb0*/ 	.short	0x010a
        /*0bb2*/ 	.byte	0xff
	.zero		1


	//   ....[172]....
        /*0bb4*/ 	.word	0x000094d0
        /*0bb8*/ 	.word	0x00000000
        /*0bbc*/ 	.word	0x00000000
        /*0bc0*/ 	.short	0x010a
        /*0bc2*/ 	.byte	0xff
	.zero		1


	//   ....[173]....
        /*0bc4*/ 	.word	0x00009530
        /*0bc8*/ 	.word	0x00000000
        /*0bcc*/ 	.word	0x00000000
        /*0bd0*/ 	.short	0x010a
        /*0bd2*/ 	.byte	0xff
	.zero		1


	//   ....[174]....
        /*0bd4*/ 	.word	0x00009590
        /*0bd8*/ 	.word	0x00000000
        /*0bdc*/ 	.word	0x00000000
        /*0be0*/ 	.short	0x010a
        /*0be2*/ 	.byte	0xff
	.zero		1


	//   ....[175]....
        /*0be4*/ 	.word	0x000095f0
        /*0be8*/ 	.word	0x00000000
        /*0bec*/ 	.word	0x00000000
        /*0bf0*/ 	.short	0x010a
        /*0bf2*/ 	.byte	0xff
	.zero		1


	//   ....[176]....
        /*0bf4*/ 	.word	0x00009650
        /*0bf8*/ 	.word	0x00000000
        /*0bfc*/ 	.word	0x00000000
        /*0c00*/ 	.short	0x010a
        /*0c02*/ 	.byte	0xff
	.zero		1


	//   ....[177]....
        /*0c04*/ 	.word	0x000096b0
        /*0c08*/ 	.word	0x00000000
        /*0c0c*/ 	.word	0x00000000
        /*0c10*/ 	.short	0x010a
        /*0c12*/ 	.byte	0xff
	.zero		1


	//   ....[178]....
        /*0c14*/ 	.word	0x00009710
        /*0c18*/ 	.word	0x00000000
        /*0c1c*/ 	.word	0x00000000
        /*0c20*/ 	.short	0x010a
        /*0c22*/ 	.byte	0xff
	.zero		1


	//   ....[179]....
        /*0c24*/ 	.word	0x00009770
        /*0c28*/ 	.word	0x00000000
        /*0c2c*/ 	.word	0x00000000
        /*0c30*/ 	.short	0x010a
        /*0c32*/ 	.byte	0xff
	.zero		1


	//   ....[180]....
        /*0c34*/ 	.word	0x000097d0
        /*0c38*/ 	.word	0x00000000
        /*0c3c*/ 	.word	0x00000000
        /*0c40*/ 	.short	0x010a
        /*0c42*/ 	.byte	0xff
	.zero		1


	//   ....[181]....
        /*0c44*/ 	.word	0x00009830
        /*0c48*/ 	.word	0x00000000
        /*0c4c*/ 	.word	0x00000000
        /*0c50*/ 	.short	0x010a
        /*0c52*/ 	.byte	0xff
	.zero		1


	//   ....[182]....
        /*0c54*/ 	.word	0x00009890
        /*0c58*/ 	.word	0x00000000
        /*0c5c*/ 	.word	0x00000000
        /*0c60*/ 	.short	0x010a
        /*0c62*/ 	.byte	0xff
	.zero		1


	//   ....[183]....
        /*0c64*/ 	.word	0x000098f0
        /*0c68*/ 	.word	0x00000000
        /*0c6c*/ 	.word	0x00000000
        /*0c70*/ 	.short	0x010a
        /*0c72*/ 	.byte	0xff
	.zero		1


	//   ....[184]....
        /*0c74*/ 	.word	0x00009950
        /*0c78*/ 	.word	0x00000000
        /*0c7c*/ 	.word	0x00000000
        /*0c80*/ 	.short	0x010a
        /*0c82*/ 	.byte	0xff
	.zero		1


	//   ....[185]....
        /*0c84*/ 	.word	0x000099b0
        /*0c88*/ 	.word	0x00000000
        /*0c8c*/ 	.word	0x00000000
        /*0c90*/ 	.short	0x010a
        /*0c92*/ 	.byte	0xff
	.zero		1


	//   ....[186]....
        /*0c94*/ 	.word	0x00009a10
        /*0c98*/ 	.word	0x00000000
        /*0c9c*/ 	.word	0x00000000
        /*0ca0*/ 	.short	0x010a
        /*0ca2*/ 	.byte	0xff
	.zero		1


	//   ....[187]....
        /*0ca4*/ 	.word	0x00009a70
        /*0ca8*/ 	.word	0x00000000
        /*0cac*/ 	.word	0x00000000
        /*0cb0*/ 	.short	0x010a
        /*0cb2*/ 	.byte	0xff
	.zero		1


	//   ....[188]....
        /*0cb4*/ 	.word	0x00009ad0
        /*0cb8*/ 	.word	0x00000000
        /*0cbc*/ 	.word	0x00000000
        /*0cc0*/ 	.short	0x010a
        /*0cc2*/ 	.byte	0xff
	.zero		1


	//   ....[189]....
        /*0cc4*/ 	.word	0x00009b30
        /*0cc8*/ 	.word	0x00000000
        /*0ccc*/ 	.word	0x00000000
        /*0cd0*/ 	.short	0x010a
        /*0cd2*/ 	.byte	0xff
	.zero		1


	//   ....[190]....
        /*0cd4*/ 	.word	0x00009b90
        /*0cd8*/ 	.word	0x00000000
        /*0cdc*/ 	.word	0x00000000
        /*0ce0*/ 	.short	0x010a
        /*0ce2*/ 	.byte	0xff
	.zero		1


	//   ....[191]....
        /*0ce4*/ 	.word	0x00009bf0
        /*0ce8*/ 	.word	0x00000000
        /*0cec*/ 	.word	0x00000000
        /*0cf0*/ 	.short	0x010a
        /*0cf2*/ 	.byte	0xff
	.zero		1


	//   ....[192]....
        /*0cf4*/ 	.word	0x00009c50
        /*0cf8*/ 	.word	0x00000000
        /*0cfc*/ 	.word	0x00000000
        /*0d00*/ 	.short	0x010a
        /*0d02*/ 	.byte	0xff
	.zero		1


	//   ....[193]....
        /*0d04*/ 	.word	0x00009cb0
        /*0d08*/ 	.word	0x00000000
        /*0d0c*/ 	.word	0x00000000
        /*0d10*/ 	.short	0x010a
        /*0d12*/ 	.byte	0xff
	.zero		1


	//   ....[194]....
        /*0d14*/ 	.word	0x00009d10
        /*0d18*/ 	.word	0x00000004
        /*0d1c*/ 	.word	0x00000258
        /*0d20*/ 	.short	0x010a
        /*0d22*/ 	.byte	0xff
	.zero		1


	//   ....[195]....
        /*0d24*/ 	.word	0x00009d70
        /*0d28*/ 	.word	0x00000004
        /*0d2c*/ 	.word	0x00000250
        /*0d30*/ 	.short	0x010a
        /*0d32*/ 	.byte	0xff
	.zero		1


	//   ....[196]....
        /*0d34*/ 	.word	0x00009dd0
        /*0d38*/ 	.word	0x00000000
        /*0d3c*/ 	.word	0x00000250
        /*0d40*/ 	.short	0x010a
        /*0d42*/ 	.byte	0xff
	.zero		1


	//   ....[197]....
        /*0d44*/ 	.word	0x00009e30
        /*0d48*/ 	.word	0x00000004
        /*0d4c*/ 	.word	0x00000270
        /*0d50*/ 	.short	0x010a
        /*0d52*/ 	.byte	0xff
	.zero		1


	//   ....[198]....
        /*0d54*/ 	.word	0x00009e90
        /*0d58*/ 	.word	0x00000000
        /*0d5c*/ 	.word	0x00000000
        /*0d60*/ 	.short	0x010a
        /*0d62*/ 	.byte	0xff
	.zero		1


	//   ....[199]....
        /*0d64*/ 	.word	0x00009ef0
        /*0d68*/ 	.word	0x00000000
        /*0d6c*/ 	.word	0x00000000
        /*0d70*/ 	.short	0x010a
        /*0d72*/ 	.byte	0xff
	.zero		1


	//   ....[200]....
        /*0d74*/ 	.word	0x00009f50
        /*0d78*/ 	.word	0x00000000
        /*0d7c*/ 	.word	0x00000000
        /*0d80*/ 	.short	0x010a
        /*0d82*/ 	.byte	0xff
	.zero		1


	//   ....[201]....
        /*0d84*/ 	.word	0x00009fb0
        /*0d88*/ 	.word	0x00000009
        /*0d8c*/ 	.word	0x00000250
        /*0d90*/ 	.short	0x010a
        /*0d92*/ 	.byte	0xff
	.zero		1


	//   ....[202]....
        /*0d94*/ 	.word	0x0000a010
        /*0d98*/ 	.word	0x00000000
        /*0d9c*/ 	.word	0x00000248
        /*0da0*/ 	.short	0x010a
        /*0da2*/ 	.byte	0xff
	.zero		1


	//   ....[203]....
        /*0da4*/ 	.word	0x0000a070
        /*0da8*/ 	.word	0x00000000
        /*0dac*/ 	.word	0x00000230
        /*0db0*/ 	.short	0x010a
        /*0db2*/ 	.byte	0xff
	.zero		1


	//   ....[204]....
        /*0db4*/ 	.word	0x0000a0d0
        /*0db8*/ 	.word	0x00000000
        /*0dbc*/ 	.word	0x00000238
        /*0dc0*/ 	.short	0x010a
        /*0dc2*/ 	.byte	0xff
	.zero		1


	//   ....[205]....
        /*0dc4*/ 	.word	0x0000a130
        /*0dc8*/ 	.word	0x00000000
        /*0dcc*/ 	.word	0x00000230
        /*0dd0*/ 	.short	0x010a
        /*0dd2*/ 	.byte	0xff
	.zero		1


	//   ....[206]....
        /*0dd4*/ 	.word	0x0000a190
        /*0dd8*/ 	.word	0x00000000
        /*0ddc*/ 	.word	0x00000250
        /*0de0*/ 	.short	0x010a
        /*0de2*/ 	.byte	0xff
	.zero		1


	//   ....[207]....
        /*0de4*/ 	.word	0x0000a1e0
        /*0de8*/ 	.word	0x00000000
        /*0dec*/ 	.word	0x00000220
        /*0df0*/ 	.short	0x010a
        /*0df2*/ 	.byte	0xff
	.zero		1


	//   ....[208]....
        /*0df4*/ 	.word	0x0000a230
        /*0df8*/ 	.word	0x00000073
        /*0dfc*/ 	.word	0x00000260
        /*0e00*/ 	.short	0x010a
        /*0e02*/ 	.byte	0xff
	.zero		1


	//   ....[209]....
        /*0e04*/ 	.word	0x0000a280
        /*0e08*/ 	.word	0x00000002
        /*0e0c*/ 	.word	0x00000220
        /*0e10*/ 	.short	0x010a
        /*0e12*/ 	.byte	0xff
	.zero		1


	//----- nvinfo : EIATTR_NUM_MBARRIERS
	.align		4
.L_47:
        /*0e14*/ 	.byte	0x03, 0x38
        /*0e16*/ 	.short	0x0050


	//----- nvinfo : EIATTR_EXIT_INSTR_OFFSETS
	.align		4
        /*0e18*/ 	.byte	0x04, 0x1c
        /*0e1a*/ 	.short	(.L_49 - .L_48)


	//   ....[0]....
.L_48:
        /*0e1c*/ 	.word	0x00004080


	//   ....[1]....
        /*0e20*/ 	.word	0x00004310


	//   ....[2]....
        /*0e24*/ 	.word	0x00004370


	//   ....[3]....
        /*0e28*/ 	.word	0x00005010


	//   ....[4]....
        /*0e2c*/ 	.word	0x000060c0


	//   ....[5]....
        /*0e30*/ 	.word	0x00006100


	//   ....[6]....
        /*0e34*/ 	.word	0x00008f70


	//----- nvinfo : EIATTR_MAX_THREADS
	.align		4
.L_49:
        /*0e38*/ 	.byte	0x04, 0x05
        /*0e3a*/ 	.short	(.L_51 - .L_50)
.L_50:
        /*0e3c*/ 	.word	0x00000100
        /*0e40*/ 	.word	0x00000001
        /*0e44*/ 	.word	0x00000001


	//----- nvinfo : EIATTR_CRS_STACK_SIZE
	.align		4
.L_51:
        /*0e48*/ 	.byte	0x04, 0x1e
        /*0e4a*/ 	.short	(.L_53 - .L_52)
.L_52:
        /*0e4c*/ 	.word	0x00000000


	//----- nvinfo : EIATTR_CBANK_PARAM_SIZE
	.align		4
.L_53:
        /*0e50*/ 	.byte	0x03, 0x19
        /*0e52*/ 	.short	0x0800


	//----- nvinfo : EIATTR_PARAM_CBANK
	.align		4
        /*0e54*/ 	.byte	0x04, 0x0a
        /*0e56*/ 	.short	(.L_55 - .L_54)
	.align		4
.L_54:
        /*0e58*/ 	.word	index@(.nv.constant0._ZN7cutlass13device_kernelINS_4conv6kernel13ConvUniversalINS1_16ConvProblemShapeILNS1_8OperatorE2ELi2EEENS1_10collective14CollectiveConvINS1_47MainloopSm100TmaUmmaWarpSpecializedImplicitGemmILS5_2ELi34ELi2ELi1ELi2EN4cute5tupleIJNSA_1CILi2EEENSC_ILi1EEESE_EEEEENSB_IJNSC_ILi64EEENSB_IJNSC_ILi128EEEEEENSB_IJNSC_ILi32EEEEEEEEENS_12float_e4m3_tESN_NSA_8TiledMMAINSA_8MMA_AtomIJNSA_10MMA_TraitsINSA_19SM100_MMA_F8F6F4_SSEJSN_SN_fSH_SI_NSA_17integral_constantINSA_4UMMA5MajorELSU_1EEESV_NSS_INST_7ScaleInELSW_0EEESX_EEEEEENSA_6LayoutINSB_IJSE_SE_SE_EEENSB_IJNSC_ILi0EEES12_S12_EEEEENSB_IJNSA_10UnderscoreES15_S15_EEEEENS7_6detail27Sm100ImplicitGemmTileTraitsINSA_13SM90_TMA_LOADENSA_14ComposedLayoutINSA_7SwizzleILi2ELi4ELi3EEENSA_18smem_ptr_flag_bitsILi8EEENS10_INSB_IJSH_NSC_ILi8EEEEEENSB_IJSE_SH_EEEEEEEvEENS19_INSA_30SM90_TMA_LOAD_IM2COL_MULTICASTENS1B_INS1C_ILi3ELi4ELi3EEES1F_NS10_INSB_IJSI_S1G_EEENSB_IJSE_SI_EEEEEEEvEEEENS_8epilogue10collective18CollectiveEpilogueINS1U_23Sm100TmaWarpSpecializedILi2ELi2ELi32ELb0ELb0EEEJSM_NSB_IJNS10_ISH_SE_EES1Z_EEESN_NSB_IJlNSB_IJSE_llEEES12_EEESN_S22_NS1U_6fusion15FusionCallbacksIS1Y_NS23_17LinearCombinationISN_fSN_fLNS_15FloatRoundStyleE2EEESM_S20_JEEENSA_5SM1004TMEM4LOAD26SM100_TMEM_LOAD_16dp32b32xES1A_NS1B_IS1D_S1F_NS10_INSB_IJS1G_SH_EEENSB_IJSH_SE_EEEEEEENSA_39AutoVectorizingCopyWithAssumedAlignmentILi128EEENSA_14SM90_TMA_STOREES2G_S2I_S2I_EEEvvEEEEvNT_6ParamsE)
        /*0e5c*/ 	.short	0x0380
        /*0e5e*/ 	.short	0x0800


	//----- nvinfo : EIATTR_SW_WAR
	.align		4
.L_55:
        /*0e60*/ 	.byte	0x04, 0x36
        /*0e62*/ 	.short	(.L_57 - .L_56)
.L_56:
        /*0e64*/ 	.word	0x00000008
.L_57:


//--------------------- .nv.callgraph             --------------------------
	.section	.nv.callgraph,"",@"SHT_CUDA_CALLGRAPH"
	.align	4
	.sectionentsize	8
	.align		4
        /*0000*/ 	.word	0x00000000
	.align		4
        /*0004*/ 	.word	0xffffffff
	.align		4
        /*0008*/ 	.word	index@(_ZN7cutlass13device_kernelINS_4conv6kernel13ConvUniversalINS1_16ConvProblemShapeILNS1_8OperatorE2ELi2EEENS1_10collective14CollectiveConvINS1_47MainloopSm100TmaUmmaWarpSpecializedImplicitGemmILS5_2ELi34ELi2ELi1ELi2EN4cute5tupleIJNSA_1CILi2EEENSC_ILi1EEESE_EEEEENSB_IJNSC_ILi64EEENSB_IJNSC_ILi128EEEEEENSB_IJNSC_ILi32EEEEEEEEENS_12float_e4m3_tESN_NSA_8TiledMMAINSA_8MMA_AtomIJNSA_10MMA_TraitsINSA_19SM100_MMA_F8F6F4_SSEJSN_SN_fSH_SI_NSA_17integral_constantINSA_4UMMA5MajorELSU_1EEESV_NSS_INST_7ScaleInELSW_0EEESX_EEEEEENSA_6LayoutINSB_IJSE_SE_SE_EEENSB_IJNSC_ILi0EEES12_S12_EEEEENSB_IJNSA_10UnderscoreES15_S15_EEEEENS7_6detail27Sm100ImplicitGemmTileTraitsINSA_13SM90_TMA_LOADENSA_14ComposedLayoutINSA_7SwizzleILi2ELi4ELi3EEENSA_18smem_ptr_flag_bitsILi8EEENS10_INSB_IJSH_NSC_ILi8EEEEEENSB_IJSE_SH_EEEEEEEvEENS19_INSA_30SM90_TMA_LOAD_IM2COL_MULTICASTENS1B_INS1C_ILi3ELi4ELi3EEES1F_NS10_INSB_IJSI_S1G_EEENSB_IJSE_SI_EEEEEEEvEEEENS_8epilogue10collective18CollectiveEpilogueINS1U_23Sm100TmaWarpSpecializedILi2ELi2ELi32ELb0ELb0EEEJSM_NSB_IJNS10_ISH_SE_EES1Z_EEESN_NSB_IJlNSB_IJSE_llEEES12_EEESN_S22_NS1U_6fusion15FusionCallbacksIS1Y_NS23_17LinearCombinationISN_fSN_fLNS_15FloatRoundStyleE2EEESM_S20_JEEENSA_5SM1004TMEM4LOAD26SM100_TMEM_LOAD_16dp32b32xES1A_NS1B_IS1D_S1F_NS10_INSB_IJS1G_SH_EEENSB_IJSH_SE_EEEEEEENSA_39AutoVectorizingCopyWithAssumedAlignmentILi128EEENSA_14SM90_TMA_STOREES2G_S2I_S2I_EEEvvEEEEvNT_6ParamsE)
	.align		4
        /*000c*/ 	.word	index@(__assertfail)
	.align		4
        /*0010*/ 	.word	0x00000000
	.align		4
        /*0014*/ 	.word	0xfffffffe
	.align		4
        /*0018*/ 	.word	0x00000000
	.align		4
        /*001c*/ 	.word	0xfffffffd
	.align		4
        /*0020*/ 	.word	0x00000000
	.align		4
        /*0024*/ 	.word	0xfffffffc


//--------------------- .nv.constant4             --------------------------
	.section	.nv.constant4,"a",@progbits
	.align	8
	.align		8
.nv.constant4:
        /*0000*/ 	.dword	__assertfail
	.align		8
        /*0008*/ 	.dword	__unnamed_1
	.align		8
        /*0010*/ 	.dword	__unnamed_2
	.align		8
        /*0018*/ 	.dword	_ZN39_INTERNAL_5b06f424_4_k_cu_a76842f6_32134cuda3std3__45__cpo5beginE
	.align		8
        /*0020*/ 	.dword	_ZN39_INTERNAL_5b06f424_4_k_cu_a76842f6_32134cuda3std3__45__cpo3endE
	.align		8
        /*0028*/ 	.dword	_ZN39_INTERNAL_5b06f424_4_k_cu_a76842f6_32134cuda3std3__45__cpo6cbeginE
	.align		8
        /*0030*/ 	.dword	_ZN39_INTERNAL_5b06f424_4_k_cu_a76842f6_32134cuda3std3__45__cpo4cendE
	.align		8
        /*0038*/ 	.dword	_ZN39_INTERNAL_5b06f424_4_k_cu_a76842f6_32134cuda3std3__441_GLOBAL__N__5b06f424_4_k_cu_a76842f6_32136ignoreE
	.align		8
        /*0040*/ 	.dword	_ZN39_INTERNAL_5b06f424_4_k_cu_a76842f6_32134cuda3std3__419piecewise_constructE
	.align		8
        /*0048*/ 	.dword	_ZN39_INTERNAL_5b06f424_4_k_cu_a76842f6_32134cuda3std3__48in_placeE
	.align		8
        /*0050*/ 	.dword	_ZN39_INTERNAL_5b06f424_4_k_cu_a76842f6_32134cuda3std6ranges3__45__cpo4swapE
	.align		8
        /*0058*/ 	.dword	_ZN39_INTERNAL_5b06f424_4_k_cu_a76842f6_32134cuda3std6ranges3__45__cpo9iter_moveE
	.align		8
        /*0060*/ 	.dword	_ZN39_INTERNAL_5b06f424_4_k_cu_a76842f6_32134cute7productE
	.align		8
        /*0068*/ 	.dword	_ZN39_INTERNAL_5b06f424_4_k_cu_a76842f6_32134cute1_E
	.align		8
        /*0070*/ 	.dword	$str$27
	.align		8
        /*0078*/ 	.dword	$str$28
	.align		8
        /*0080*/ 	.dword	$str$29
	.align		8
        /*0088*/ 	.dword	$str$30


//--------------------- .text._ZN7cutlass13device_kernelINS_4conv6kernel13ConvUniversalINS1_16ConvProblemShapeILNS1_8OperatorE2ELi2EEENS1_10collective14CollectiveConvINS1_47MainloopSm100TmaUmmaWarpSpecializedImplicitGemmILS5_2ELi34ELi2ELi1ELi2EN4cute5tupleIJNSA_1CILi2EEENSC_ILi1EEESE_EEEEENSB_IJNSC_ILi64EEENSB_IJNSC_ILi128EEEEEENSB_IJNSC_ILi32EEEEEEEEENS_12float_e4m3_tESN_NSA_8TiledMMAINSA_8MMA_AtomIJNSA_10MMA_TraitsINSA_19SM100_MMA_F8F6F4_SSEJSN_SN_fSH_SI_NSA_17integral_constantINSA_4UMMA5MajorELSU_1EEESV_NSS_INST_7ScaleInELSW_0EEESX_EEEEEENSA_6LayoutINSB_IJSE_SE_SE_EEENSB_IJNSC_ILi0EEES12_S12_EEEEENSB_IJNSA_10UnderscoreES15_S15_EEEEENS7_6detail27Sm100ImplicitGemmTileTraitsINSA_13SM90_TMA_LOADENSA_14ComposedLayoutINSA_7SwizzleILi2ELi4ELi3EEENSA_18smem_ptr_flag_bitsILi8EEENS10_INSB_IJSH_NSC_ILi8EEEEEENSB_IJSE_SH_EEEEEEEvEENS19_INSA_30SM90_TMA_LOAD_IM2COL_MULTICASTENS1B_INS1C_ILi3ELi4ELi3EEES1F_NS10_INSB_IJSI_S1G_EEENSB_IJSE_SI_EEEEEEEvEEEENS_8epilogue10collective18CollectiveEpilogueINS1U_23Sm100TmaWarpSpecializedILi2ELi2ELi32ELb0ELb0EEEJSM_NSB_IJNS10_ISH_SE_EES1Z_EEESN_NSB_IJlNSB_IJSE_llEEES12_EEESN_S22_NS1U_6fusion15FusionCallbacksIS1Y_NS23_17LinearCombinationISN_fSN_fLNS_15FloatRoundStyleE2EEESM_S20_JEEENSA_5SM1004TMEM4LOAD26SM100_TMEM_LOAD_16dp32b32xES1A_NS1B_IS1D_S1F_NS10_INSB_IJS1G_SH_EEENSB_IJSH_SE_EEEEEEENSA_39AutoVectorizingCopyWithAssumedAlignmentILi128EEENSA_14SM90_TMA_STOREES2G_S2I_S2I_EEEvvEEEEvNT_6ParamsE --------------------------
	.section	.text._ZN7cutlass13device_kernelINS_4conv6kernel13ConvUniversalINS1_16ConvProblemShapeILNS1_8OperatorE2ELi2EEENS1_10collective14CollectiveConvINS1_47MainloopSm100TmaUmmaWarpSpecializedImplicitGemmILS5_2ELi34ELi2ELi1ELi2EN4cute5tupleIJNSA_1CILi2EEENSC_ILi1EEESE_EEEEENSB_IJNSC_ILi64EEENSB_IJNSC_ILi128EEEEEENSB_IJNSC_ILi32EEEEEEEEENS_12float_e4m3_tESN_NSA_8TiledMMAINSA_8MMA_AtomIJNSA_10MMA_TraitsINSA_19SM100_MMA_F8F6F4_SSEJSN_SN_fSH_SI_NSA_17integral_constantINSA_4UMMA5MajorELSU_1EEESV_NSS_INST_7ScaleInELSW_0EEESX_EEEEEENSA_6LayoutINSB_IJSE_SE_SE_EEENSB_IJNSC_ILi0EEES12_S12_EEEEENSB_IJNSA_10UnderscoreES15_S15_EEEEENS7_6detail27Sm100ImplicitGemmTileTraitsINSA_13SM90_TMA_LOADENSA_14ComposedLayoutINSA_7SwizzleILi2ELi4ELi3EEENSA_18smem_ptr_flag_bitsILi8EEENS10_INSB_IJSH_NSC_ILi8EEEEEENSB_IJSE_SH_EEEEEEEvEENS19_INSA_30SM90_TMA_LOAD_IM2COL_MULTICASTENS1B_INS1C_ILi3ELi4ELi3EEES1F_NS10_INSB_IJSI_S1G_EEENSB_IJSE_SI_EEEEEEEvEEEENS_8epilogue10collective18CollectiveEpilogueINS1U_23Sm100TmaWarpSpecializedILi2ELi2ELi32ELb0ELb0EEEJSM_NSB_IJNS10_ISH_SE_EES1Z_EEESN_NSB_IJlNSB_IJSE_llEEES12_EEESN_S22_NS1U_6fusion15FusionCallbacksIS1Y_NS23_17LinearCombinationISN_fSN_fLNS_15FloatRoundStyleE2EEESM_S20_JEEENSA_5SM1004TMEM4LOAD26SM100_TMEM_LOAD_16dp32b32xES1A_NS1B_IS1D_S1F_NS10_INSB_IJS1G_SH_EEENSB_IJSH_SE_EEEEEEENSA_39AutoVectorizingCopyWithAssumedAlignmentILi128EEENSA_14SM90_TMA_STOREES2G_S2I_S2I_EEEvvEEEEvNT_6ParamsE,"ax",@progbits
	.align	128
.text._ZN7cutlass13device_kernelINS_4conv6kernel13ConvUniversalINS1_16ConvProblemShapeILNS1_8OperatorE2ELi2EEENS1_10collective14CollectiveConvINS1_47MainloopSm100TmaUmmaWarpSpecializedImplicitGemmILS5_2ELi34ELi2ELi1ELi2EN4cute5tupleIJNSA_1CILi2EEENSC_ILi1EEESE_EEEEENSB_IJNSC_ILi64EEENSB_IJNSC_ILi128EEEEEENSB_IJNSC_ILi32EEEEEEEEENS_12float_e4m3_tESN_NSA_8TiledMMAINSA_8MMA_AtomIJNSA_10MMA_TraitsINSA_19SM100_MMA_F8F6F4_SSEJSN_SN_fSH_SI_NSA_17integral_constantINSA_4UMMA5MajorELSU_1EEESV_NSS_INST_7ScaleInELSW_0EEESX_EEEEEENSA_6LayoutINSB_IJSE_SE_SE_EEENSB_IJNSC_ILi0EEES12_S12_EEEEENSB_IJNSA_10UnderscoreES15_S15_EEEEENS7_6detail27Sm100ImplicitGemmTileTraitsINSA_13SM90_TMA_LOADENSA_14ComposedLayoutINSA_7SwizzleILi2ELi4ELi3EEENSA_18smem_ptr_flag_bitsILi8EEENS10_INSB_IJSH_NSC_ILi8EEEEEENSB_IJSE_SH_EEEEEEEvEENS19_INSA_30SM90_TMA_LOAD_IM2COL_MULTICASTENS1B_INS1C_ILi3ELi4ELi3EEES1F_NS10_INSB_IJSI_S1G_EEENSB_IJSE_SI_EEEEEEEvEEEENS_8epilogue10collective18CollectiveEpilogueINS1U_23Sm100TmaWarpSpecializedILi2ELi2ELi32ELb0ELb0EEEJSM_NSB_IJNS10_ISH_SE_EES1Z_EEESN_NSB_IJlNSB_IJSE_llEEES12_EEESN_S22_NS1U_6fusion15FusionCallbacksIS1Y_NS23_17LinearCombinationISN_fSN_fLNS_15FloatRoundStyleE2EEESM_S20_JEEENSA_5SM1004TMEM4LOAD26SM100_TMEM_LOAD_16dp32b32xES1A_NS1B_IS1D_S1F_NS10_INSB_IJS1G_SH_EEENSB_IJSH_SE_EEEEEEENSA_39AutoVectorizingCopyWithAssumedAlignmentILi128EEENSA_14SM90_TMA_STOREES2G_S2I_S2I_EEEvvEEEEvNT_6ParamsE:
        .type           _ZN7cutlass13device_kernelINS_4conv6kernel13ConvUniversalINS1_16ConvProblemShapeILNS1_8OperatorE2ELi2EEENS1_10collective14CollectiveConvINS1_47MainloopSm100TmaUmmaWarpSpecializedImplicitGemmILS5_2ELi34ELi2ELi1ELi2EN4cute5tupleIJNSA_1CILi2EEENSC_ILi1EEESE_EEEEENSB_IJNSC_ILi64EEENSB_IJNSC_ILi128EEEEEENSB_IJNSC_ILi32EEEEEEEEENS_12float_e4m3_tESN_NSA_8TiledMMAINSA_8MMA_AtomIJNSA_10MMA_TraitsINSA_19SM100_MMA_F8F6F4_SSEJSN_SN_fSH_SI_NSA_17integral_constantINSA_4UMMA5MajorELSU_1EEESV_NSS_INST_7ScaleInELSW_0EEESX_EEEEEENSA_6LayoutINSB_IJSE_SE_SE_EEENSB_IJNSC_ILi0EEES12_S12_EEEEENSB_IJNSA_10UnderscoreES15_S15_EEEEENS7_6detail27Sm100ImplicitGemmTileTraitsINSA_13SM90_TMA_LOADENSA_14ComposedLayoutINSA_7SwizzleILi2ELi4ELi3EEENSA_18smem_ptr_flag_bitsILi8EEENS10_INSB_IJSH_NSC_ILi8EEEEEENSB_IJSE_SH_EEEEEEEvEENS19_INSA_30SM90_TMA_LOAD_IM2COL_MULTICASTENS1B_INS1C_ILi3ELi4ELi3EEES1F_NS10_INSB_IJSI_S1G_EEENSB_IJSE_SI_EEEEEEEvEEEENS_8epilogue10collective18CollectiveEpilogueINS1U_23Sm100TmaWarpSpecializedILi2ELi2ELi32ELb0ELb0EEEJSM_NSB_IJNS10_ISH_SE_EES1Z_EEESN_NSB_IJlNSB_IJSE_llEEES12_EEESN_S22_NS1U_6fusion15FusionCallbacksIS1Y_NS23_17LinearCombinationISN_fSN_fLNS_15FloatRoundStyleE2EEESM_S20_JEEENSA_5SM1004TMEM4LOAD26SM100_TMEM_LOAD_16dp32b32xES1A_NS1B_IS1D_S1F_NS10_INSB_IJS1G_SH_EEENSB_IJSH_SE_EEEEEEENSA_39AutoVectorizingCopyWithAssumedAlignmentILi128EEENSA_14SM90_TMA_STOREES2G_S2I_S2I_EEEvvEEEEvNT_6ParamsE,@function
        .size           _ZN7cutlass13device_kernelINS_4conv6kernel13ConvUniversalINS1_16ConvProblemShapeILNS1_8OperatorE2ELi2EEENS1_10collective14CollectiveConvINS1_47MainloopSm100TmaUmmaWarpSpecializedImplicitGemmILS5_2ELi34ELi2ELi1ELi2EN4cute5tupleIJNSA_1CILi2EEENSC_ILi1EEESE_EEEEENSB_IJNSC_ILi64EEENSB_IJNSC_ILi128EEEEEENSB_IJNSC_ILi32EEEEEEEEENS_12float_e4m3_tESN_NSA_8TiledMMAINSA_8MMA_AtomIJNSA_10MMA_TraitsINSA_19SM100_MMA_F8F6F4_SSEJSN_SN_fSH_SI_NSA_17integral_constantINSA_4UMMA5MajorELSU_1EEESV_NSS_INST_7ScaleInELSW_0EEESX_EEEEEENSA_6LayoutINSB_IJSE_SE_SE_EEENSB_IJNSC_ILi0EEES12_S12_EEEEENSB_IJNSA_10UnderscoreES15_S15_EEEEENS7_6detail27Sm100ImplicitGemmTileTraitsINSA_13SM90_TMA_LOADENSA_14ComposedLayoutINSA_7SwizzleILi2ELi4ELi3EEENSA_18smem_ptr_flag_bitsILi8EEENS10_INSB_IJSH_NSC_ILi8EEEEEENSB_IJSE_SH_EEEEEEEvEENS19_INSA_30SM90_TMA_LOAD_IM2COL_MULTICASTENS1B_INS1C_ILi3ELi4ELi3EEES1F_NS10_INSB_IJSI_S1G_EEENSB_IJSE_SI_EEEEEEEvEEEENS_8epilogue10collective18CollectiveEpilogueINS1U_23Sm100TmaWarpSpecializedILi2ELi2ELi32ELb0ELb0EEEJSM_NSB_IJNS10_ISH_SE_EES1Z_EEESN_NSB_IJlNSB_IJSE_llEEES12_EEESN_S22_NS1U_6fusion15FusionCallbacksIS1Y_NS23_17LinearCombinationISN_fSN_fLNS_15FloatRoundStyleE2EEESM_S20_JEEENSA_5SM1004TMEM4LOAD26SM100_TMEM_LOAD_16dp32b32xES1A_NS1B_IS1D_S1F_NS10_INSB_IJS1G_SH_EEENSB_IJSH_SE_EEEEEEENSA_39AutoVectorizingCopyWithAssumedAlignmentILi128EEENSA_14SM90_TMA_STOREES2G_S2I_S2I_EEEvvEEEEvNT_6ParamsE,(.L_x_231 - _ZN7cutlass13device_kernelINS_4conv6kernel13ConvUniversalINS1_16ConvProblemShapeILNS1_8OperatorE2ELi2EEENS1_10collective14CollectiveConvINS1_47MainloopSm100TmaUmmaWarpSpecializedImplicitGemmILS5_2ELi34ELi2ELi1ELi2EN4cute5tupleIJNSA_1CILi2EEENSC_ILi1EEESE_EEEEENSB_IJNSC_ILi64EEENSB_IJNSC_ILi128EEEEEENSB_IJNSC_ILi32EEEEEEEEENS_12float_e4m3_tESN_NSA_8TiledMMAINSA_8MMA_AtomIJNSA_10MMA_TraitsINSA_19SM100_MMA_F8F6F4_SSEJSN_SN_fSH_SI_NSA_17integral_constantINSA_4UMMA5MajorELSU_1EEESV_NSS_INST_7ScaleInELSW_0EEESX_EEEEEENSA_6LayoutINSB_IJSE_SE_SE_EEENSB_IJNSC_ILi0EEES12_S12_EEEEENSB_IJNSA_10UnderscoreES15_S15_EEEEENS7_6detail27Sm100ImplicitGemmTileTraitsINSA_13SM90_TMA_LOADENSA_14ComposedLayoutINSA_7SwizzleILi2ELi4ELi3EEENSA_18smem_ptr_flag_bitsILi8EEENS10_INSB_IJSH_NSC_ILi8EEEEEENSB_IJSE_SH_EEEEEEEvEENS19_INSA_30SM90_TMA_LOAD_IM2COL_MULTICASTENS1B_INS1C_ILi3ELi4ELi3EEES1F_NS10_INSB_IJSI_S1G_EEENSB_IJSE_SI_EEEEEEEvEEEENS_8epilogue10collective18CollectiveEpilogueINS1U_23Sm100TmaWarpSpecializedILi2ELi2ELi32ELb0ELb0EEEJSM_NSB_IJNS10_ISH_SE_EES1Z_EEESN_NSB_IJlNSB_IJSE_llEEES12_EEESN_S22_NS1U_6fusion15FusionCallbacksIS1Y_NS23_17LinearCombinationISN_fSN_fLNS_15FloatRoundStyleE2EEESM_S20_JEEENSA_5SM1004TMEM4LOAD26SM100_TMEM_LOAD_16dp32b32xES1A_NS1B_IS1D_S1F_NS10_INSB_IJS1G_SH_EEENSB_IJSH_SE_EEEEEEENSA_39AutoVectorizingCopyWithAssumedAlignmentILi128EEENSA_14SM90_TMA_STOREES2G_S2I_S2I_EEEvvEEEEvNT_6ParamsE)
        .other          _ZN7cutlass13device_kernelINS_4conv6kernel13ConvUniversalINS1_16ConvProblemShapeILNS1_8OperatorE2ELi2EEENS1_10collective14CollectiveConvINS1_47MainloopSm100TmaUmmaWarpSpecializedImplicitGemmILS5_2ELi34ELi2ELi1ELi2EN4cute5tupleIJNSA_1CILi2EEENSC_ILi1EEESE_EEEEENSB_IJNSC_ILi64EEENSB_IJNSC_ILi128EEEEEENSB_IJNSC_ILi32EEEEEEEEENS_12float_e4m3_tESN_NSA_8TiledMMAINSA_8MMA_AtomIJNSA_10MMA_TraitsINSA_19SM100_MMA_F8F6F4_SSEJSN_SN_fSH_SI_NSA_17integral_constantINSA_4UMMA5MajorELSU_1EEESV_NSS_INST_7ScaleInELSW_0EEESX_EEEEEENSA_6LayoutINSB_IJSE_SE_SE_EEENSB_IJNSC_ILi0EEES12_S12_EEEEENSB_IJNSA_10UnderscoreES15_S15_EEEEENS7_6detail27Sm100ImplicitGemmTileTraitsINSA_13SM90_TMA_LOADENSA_14ComposedLayoutINSA_7SwizzleILi2ELi4ELi3EEENSA_18smem_ptr_flag_bitsILi8EEENS10_INSB_IJSH_NSC_ILi8EEEEEENSB_IJSE_SH_EEEEEEEvEENS19_INSA_30SM90_TMA_LOAD_IM2COL_MULTICASTENS1B_INS1C_ILi3ELi4ELi3EEES1F_NS10_INSB_IJSI_S1G_EEENSB_IJSE_SI_EEEEEEEvEEEENS_8epilogue10collective18CollectiveEpilogueINS1U_23Sm100TmaWarpSpecializedILi2ELi2ELi32ELb0ELb0EEEJSM_NSB_IJNS10_ISH_SE_EES1Z_EEESN_NSB_IJlNSB_IJSE_llEEES12_EEESN_S22_NS1U_6fusion15FusionCallbacksIS1Y_NS23_17LinearCombinationISN_fSN_fLNS_15FloatRoundStyleE2EEESM_S20_JEEENSA_5SM1004TMEM4LOAD26SM100_TMEM_LOAD_16dp32b32xES1A_NS1B_IS1D_S1F_NS10_INSB_IJS1G_SH_EEENSB_IJSH_SE_EEEEEEENSA_39AutoVectorizingCopyWithAssumedAlignmentILi128EEENSA_14SM90_TMA_STOREES2G_S2I_S2I_EEEvvEEEEvNT_6ParamsE,@"STO_CUDA_ENTRY STV_DEFAULT"
_ZN7cutlass13device_kernelINS_4conv6kernel13ConvUniversalINS1_16ConvProblemShapeILNS1_8OperatorE2ELi2EEENS1_10collective14CollectiveConvINS1_47MainloopSm100TmaUmmaWarpSpecializedImplicitGemmILS5_2ELi34ELi2ELi1ELi2EN4cute5tupleIJNSA_1CILi2EEENSC_ILi1EEESE_EEEEENSB_IJNSC_ILi64EEENSB_IJNSC_ILi128EEEEEENSB_IJNSC_ILi32EEEEEEEEENS_12float_e4m3_tESN_NSA_8TiledMMAINSA_8MMA_AtomIJNSA_10MMA_TraitsINSA_19SM100_MMA_F8F6F4_SSEJSN_SN_fSH_SI_NSA_17integral_constantINSA_4UMMA5MajorELSU_1EEESV_NSS_INST_7ScaleInELSW_0EEESX_EEEEEENSA_6LayoutINSB_IJSE_SE_SE_EEENSB_IJNSC_ILi0EEES12_S12_EEEEENSB_IJNSA_10UnderscoreES15_S15_EEEEENS7_6detail27Sm100ImplicitGemmTileTraitsINSA_13SM90_TMA_LOADENSA_14ComposedLayoutINSA_7SwizzleILi2ELi4ELi3EEENSA_18smem_ptr_flag_bitsILi8EEENS10_INSB_IJSH_NSC_ILi8EEEEEENSB_IJSE_SH_EEEEEEEvEENS19_INSA_30SM90_TMA_LOAD_IM2COL_MULTICASTENS1B_INS1C_ILi3ELi4ELi3EEES1F_NS10_INSB_IJSI_S1G_EEENSB_IJSE_SI_EEEEEEEvEEEENS_8epilogue10collective18CollectiveEpilogueINS1U_23Sm100TmaWarpSpecializedILi2ELi2ELi32ELb0ELb0EEEJSM_NSB_IJNS10_ISH_SE_EES1Z_EEESN_NSB_IJlNSB_IJSE_llEEES12_EEESN_S22_NS1U_6fusion15FusionCallbacksIS1Y_NS23_17LinearCombinationISN_fSN_fLNS_15FloatRoundStyleE2EEESM_S20_JEEENSA_5SM1004TMEM4LOAD26SM100_TMEM_LOAD_16dp32b32xES1A_NS1B_IS1D_S1F_NS10_INSB_IJS1G_SH_EEENSB_IJSH_SE_EEEEEEENSA_39AutoVectorizingCopyWithAssumedAlignmentILi128EEENSA_14SM90_TMA_STOREES2G_S2I_S2I_EEEvvEEEEvNT_6ParamsE:
[----:B------:R-:W1:Y:S01]  /*0000*/  LDC R1, c[0x0][0x37c] ;  /* 0x0000df00ff017b82 */ /* 0x000e620000000800 */
[----:B------:R-:W2:Y:S01]  /*0010*/  S2R R108, SR_TID.X ;  /* 0x00000000006c7919 */ /* 0x000ea20000002100 */
[----:B------:R-:W3:Y:S01]  /*0020*/  LDCU.64 UR6, c[0x0][0x890] ;  /* 0x00011200ff0677ac */ /* 0x000ee20008000a00 */
[----:B-1----:R-:W-:Y:S01]  /*0030*/  VIADD R1, R1, 0xfffffff8 ;  /* 0xfffffff801017836 */ /* 0x002fe20000000000 */
[----:B------:R-:W-:Y:S02]  /*0040*/  PRMT R98, RZ, 0x7610, R98 ;  /* 0x00007610ff627816 */ /* 0x000fe40000000062 */
[----:B------:R-:W-:Y:S01]  /*0050*/  ELECT P6, URZ, PT ;  /* 0x0000000000ff782f */ /* 0x000fe200038c0000 */
[----:B------:R-:W1:Y:S01]  /*0060*/  LDCU.64 UR46, c[0x0][0x358] ;  /* 0x00006b00ff2e77ac */ /* 0x000e620008000a00 */
[----:B---3--:R-:W-:-:S04]  /*0070*/  UISETP.NE.U32.AND UP0, UPT, UR6, URZ, UPT ;  /* 0x000000ff0600728c */ /* 0x008fc8000bf05070 */
[----:B------:R-:W-:Y:S01]  /*0080*/  UISETP.NE.AND.EX UP0, UPT, UR7, URZ, UPT, UP0 ;  /* 0x000000ff0700728c */ /* 0x000fe2000bf05300 */
[----:B--2---:R-:W-:-:S05]  /*0090*/  SHF.R.U32.HI R110, RZ, 0x5, R108 ;  /* 0x00000005ff6e7819 */ /* 0x004fca000001166c */
[----:B------:R-:W2:Y:S02]  /*00a0*/  SHFL.IDX PT, R0, R110, RZ, 0x1f ;  /* 0x00001fff6e007589 */ /* 0x000ea400000e0000 */
[----:B--2---:R-:W-:Y:S01]  /*00b0*/  R2UR UR4, R0 ;  /* 0x00000000000472ca */ /* 0x004fe200000e0000 */
[----:B-1----:R-:W-:-:S14]  /*00c0*/  BRA.U UP0, `(.L_x_0) ;  /* 0x00000001002c7547 */ /* 0x002fdc000b800000 */
[----:B------:R-:W1:Y:S02]  /*00d0*/  LDCU.64 UR8, c[0x0][0x888] ;  /* 0x00011100ff0877ac */ /* 0x000e640008000a00 */
[----:B-1----:R-:W-:-:S04]  /*00e0*/  UISETP.NE.U32.AND UP0, UPT, UR8, URZ, UPT ;  /* 0x000000ff0800728c */ /* 0x002fc8000bf05070 */
[----:B------:R-:W-:-:S09]  /*00f0*/  UISETP.NE.AND.EX UP0, UPT, UR9, URZ, UPT, UP0 ;  /* 0x000000ff0900728c */ /* 0x000fd2000bf05300 */
[----:B------:R-:W-:Y:S05]  /*0100*/  BRA.U !UP0, `(.L_x_1) ;  /* 0x0000000108107547 */ /* 0x000fea000b800000 */
[----:B------:R-:W1:Y:S02]  /*0110*/  LDC.64 R2, c[0x0][0x888] ;  /* 0x00022200ff027b82 */ /* 0x000e640000000a00 */
[----:B-1----:R1:W5:Y:S01]  /*0120*/  LDG.E R49, desc[UR46][R2.64] ;  /* 0x0000002e02317981 */ /* 0x002362000c1e1900 */
[----:B------:R-:W-:Y:S01]  /*0130*/  HFMA2 R98, -RZ, RZ, 0, 5.9604644775390625e-08 ;  /* 0x00000001ff627431 */ /* 0x000fe200000001ff */
[----:B------:R-:W-:Y:S05]  /*0140*/  BRA `(.L_x_0) ;  /* 0x00000000000c7947 */ /* 0x000fea0003800000 */
.L_x_1:
[----:B------:R-:W1:Y:S01]  /*0150*/  LDCU UR5, c[0x0][0x880] ;  /* 0x00011000ff0577ac */ /* 0x000e620008000800 */
[----:B------:R-:W-:Y:S01]  /*0160*/  HFMA2 R98, -RZ, RZ, 0, 5.9604644775390625e-08 ;  /* 0x00000001ff627431 */ /* 0x000fe200000001ff */
[----:B-1----:R-:W-:Y:S02]  /*0170*/  MOV R49, UR5 ;  /* 0x0000000500317c02 */ /* 0x002fe40008000f00 */
.L_x_0:
[----:B------:R-:W2:Y:S02]  /*0180*/  LDCU.64 UR8, c[0x0][0x8b0] ;  /* 0x00011600ff0877ac */ /* 0x000ea40008000a00 */
[----:B--2---:R-:W-:-:S04]  /*0190*/  UISETP.NE.U32.AND UP0, UPT, UR8, URZ, UPT ;  /* 0x000000ff0800728c */ /* 0x004fc8000bf05070 */
[----:B------:R-:W-:-:S09]  /*01a0*/  UISETP.NE.AND.EX UP0, UPT, UR9, URZ, UPT, UP0 ;  /* 0x000000ff0900728c */ /* 0x000fd2000bf05300 */
[----:B------:R-:W-:Y:S05]  /*01b0*/  BRA.U UP0, `(.L_x_2) ;  /* 0x0000000100247547 */ /* 0x000fea000b800000 */
[----:B------:R-:W2:Y:S02]  /*01c0*/  LDCU.64 UR8, c[0x0][0x8a8] ;  /* 0x00011500ff0877ac */ /* 0x000ea40008000a00 */
[----:B--2---:R-:W-:-:S04]  /*01d0*/  UISETP.NE.U32.AND UP0, UPT, UR8, URZ, UPT ;  /* 0x000000ff0800728c */ /* 0x004fc8000bf05070 */
[----:B------:R-:W-:-:S09]  /*01e0*/  UISETP.NE.AND.EX UP0, UPT, UR9, URZ, UPT, UP0 ;  /* 0x000000ff0900728c */ /* 0x000fd2000bf05300 */
[----:B------:R-:W-:Y:S05]  /*01f0*/  BRA.U !UP0, `(.L_x_3) ;  /* 0x00000001080c7547 */ /* 0x000fea000b800000 */
[----:B-1----:R-:W1:Y:S02]  /*0200*/  LDC.64 R2, c[0x0][0x8a8] ;  /* 0x00022a00ff027b82 */ /* 0x002e640000000a00 */
[----:B-1----:R2:W5:Y:S01]  /*0210*/  LDG.E R47, desc[UR46][R2.64] ;  /* 0x0000002e022f7981 */ /* 0x002562000c1e1900 */
[----:B------:R-:W-:Y:S05]  /*0220*/  BRA `(.L_x_2) ;  /* 0x0000000000087947 */ /* 0x000fea0003800000 */
.L_x_3:
[----:B------:R-:W2:Y:S02]  /*0230*/  LDCU UR5, c[0x0][0x8a0] ;  /* 0x00011400ff0577ac */ /* 0x000ea40008000800 */
[----:B--2---:R-:W-:Y:S02]  /*0240*/  MOV R47, UR5 ;  /* 0x00000005002f7c02 */ /* 0x004fe40008000f00 */
.L_x_2:
[----:B------:R-:W-:Y:S01]  /*0250*/  IMAD.U32 R0, RZ, RZ, UR4 ;  /* 0x00000004ff007e24 */ /* 0x000fe2000f8e00ff */
[----:B------:R-:W-:Y:S04]  /*0260*/  BSSY.RECONVERGENT B0, `(.L_x_4) ;  /* 0x000000c000007945 */ /* 0x000fe80003800200 */
[C---:B------:R-:W-:Y:S02]  /*0270*/  ISETP.NE.OR P1, PT, R0.reuse, 0x1, !P6 ;  /* 0x000000010000780c */ /* 0x040fe40007725670 */
[----:B------:R-:W-:-:S11]  /*0280*/  ISETP.NE.OR P0, PT, R0, 0x3, !P6 ;  /* 0x000000030000780c */ /* 0x000fd60007705670 */
[----:B------:R-:W-:Y:S05]  /*0290*/  @P1 BRA `(.L_x_5) ;  /* 0x0000000000201947 */ /* 0x000fea0003800000 */
[----:B------:R-:W3:Y:S02]  /*02a0*/  LDCU.64 UR8, c[0x0][0x348] ;  /* 0x00006900ff0877ac */ /* 0x000ee40008000a00 */
[----:B---3--:R-:W-:Y:S02]  /*02b0*/  UIADD3 UR10, UP1, UPT, UR8, 0x80, URZ ;  /* 0x00000080080a7890 */ /* 0x008fe4000ff3e0ff */
[----:B------:R-:W-:Y:S02]  /*02c0*/  UIADD3 UR8, UP0, UPT, UR8, 0x180, URZ ;  /* 0x0000018008087890 */ /* 0x000fe4000ff1e0ff */
[----:B------:R-:W-:Y:S02]  /*02d0*/  UIADD3.X UR11, UPT, UPT, URZ, UR9, URZ, UP1, !UPT ;  /* 0x00000009ff0b7290 */ /* 0x000fe40008ffe4ff */
[----:B------:R-:W-:-:S07]  /*02e0*/  UIADD3.X UR9, UPT, UPT, URZ, UR9, URZ, UP0, !UPT ;  /* 0x00000009ff097290 */ /* 0x000fce00087fe4ff */
[----:B------:R3:W-:Y:S02]  /*02f0*/  UTMACCTL.PF [UR10] ;  /* 0x000000000a0079b9 */ /* 0x0007e40008040000 */
[----:B------:R3:W-:Y:S02]  /*0300*/  UTMACCTL.PF [UR8] ;  /* 0x00000000080079b9 */ /* 0x0007e40008040000 */
[----:B---3--:R-:W-:Y:S01]  /*0310*/  NOP ;  /* 0x0000000000007918 */ /* 0x008fe20000000000 */
.L_x_5:
[----:B------:R-:W-:Y:S05]  /*0320*/  BSYNC.RECONVERGENT B0 ;  /* 0x0000000000007941 */ /* 0x000fea0003800200 */
.L_x_4:
[----:B------:R-:W-:Y:S04]  /*0330*/  BSSY.RECONVERGENT B0, `(.L_x_6) ;  /* 0x000000a000007945 */ /* 0x000fe80003800200 */
        /* <DEDUP_REMOVED lines=9> */
.L_x_7:
[----:B------:R-:W-:Y:S05]  /*03d0*/  BSYNC.RECONVERGENT B0 ;  /* 0x0000000000007941 */ /* 0x000fea0003800200 */
.L_x_6:
[----:B------:R-:W3:Y:S01]  /*03e0*/  LDCU.64 UR8, c[0x0][0x888] ;  /* 0x00011100ff0877ac */ /* 0x000ee20008000a00 */
[----:B------:R-:W-:Y:S02]  /*03f0*/  UISETP.EQ.U32.AND UP1, UPT, UR6, URZ, UPT ;  /* 0x000000ff0600728c */ /* 0x000fe4000bf22070 */
[----:B------:R-:W-:Y:S02]  /*0400*/  UPLOP3.LUT UP6, UPT, UPT, UPT, UPT, 0x80, 0x8 ;  /* 0x000000000008789c */ /* 0x000fe40003fcf070 */
[----:B---3--:R-:W-:-:S04]  /*0410*/  UISETP.NE.U32.AND UP0, UPT, UR8, URZ, UPT ;  /* 0x000000ff0800728c */ /* 0x008fc8000bf05070 */
[----:B------:R-:W-:-:S04]  /*0420*/  UISETP.NE.AND.EX UP0, UPT, UR9, URZ, UPT, UP0 ;  /* 0x000000ff0900728c */ /* 0x000fc8000bf05300 */
[----:B------:R-:W-:-:S04]  /*0430*/  UISETP.EQ.OR.EX UP2, UPT, UR7, URZ, !UP0, UP1 ;  /* 0x000000ff0700728c */ /* 0x000fc8000c742710 */
[----:B------:R-:W-:-:S05]  /*0440*/  UP2UR UR49, UPR, URZ, 0x4 ;  /* 0x00000004ff317883 */ /* 0x000fca0008000000 */
[----:B------:R-:W-:Y:S07]  /*0450*/  BRA.U !UP2, `(.L_x_8) ;  /* 0x000000010a207547 */ /* 0x000fee000b800000 */
[----:B------:R-:W-:Y:S01]  /*0460*/  UISETP.NE.U32.AND UP2, UPT, UR6, URZ, UPT ;  /* 0x000000ff0600728c */ /* 0x000fe2000bf45070 */
[----:B-----5:R-:W-:Y:S01]  /*0470*/  FSETP.NEU.AND P0, PT, R49, RZ, PT ;  /* 0x000000ff3100720b */ /* 0x020fe20003f0d000 */
[----:B------:R-:W-:Y:S02]  /*0480*/  USEL UR5, URZ, 0xffffffff, UP0 ;  /* 0xffffffffff057887 */ /* 0x000fe40008000000 */
[----:B------:R-:W-:-:S10]  /*0490*/  UISETP.NE.AND.EX UP2, UPT, UR7, URZ, UPT, UP2 ;  /* 0x000000ff0700728c */ /* 0x000fd4000bf45320 */
[----:B------:R-:W-:Y:S01]  /*04a0*/  VOTEU.ANY UP1, P0 ;  /* 0x0000000000ff7886 */ /* 0x000fe20000020100 */
[----:B------:R-:W-:-:S04]  /*04b0*/  @!UP2 USEL UR5, URZ, 0xffffffff, UP1 ;  /* 0xffffffffff05a887 */ /* 0x000fc80008800000 */
[----:B------:R-:W-:-:S04]  /*04c0*/  ULOP3.LUT UR5, UR5, 0x1, URZ, 0xc0, !UPT ;  /* 0x0000000105057892 */ /* 0x000fc8000f8ec0ff */
[----:B------:R-:W-:-:S11]  /*04d0*/  UISETP.NE.U32.AND UP6, UPT, UR5, 0x1, UPT ;  /* 0x000000010500788c */ /* 0x000fd6000bfc5070 */
.L_x_8:
[----:B-12---:R-:W1:Y:S02]  /*04e0*/  SHFL.IDX PT, R2, R110, RZ, 0x1f ;  /* 0x00001fff6e027589 */ /* 0x006e6400000e0000 */
[----:B-1----:R-:W-:-:S13]  /*04f0*/  ISETP.NE.AND P0, PT, R2, RZ, PT ;  /* 0x000000ff0200720c */ /* 0x002fda0003f05270 */
[----:B------:R-:W-:Y:S05]  /*0500*/  @P0 BRA `(.L_x_9) ;  /* 0x0000000400540947 */ /* 0x000fea0003800000 */
[----:B------:R-:W-:Y:S01]  /*0510*/  ELECT P0, URZ, PT ;  /* 0x0000000000ff782f */ /* 0x000fe20003800000 */
[----:B------:R-:W-:-:S12]  /*0520*/  BSSY.RECONVERGENT B0, `(.L_x_9) ;  /* 0x0000053000007945 */ /* 0x000fd80003800200 */
[----:B------:R-:W-:Y:S05]  /*0530*/  @!P0 BRA `(.L_x_10) ;  /* 0x0000000400448947 */ /* 0x000fea0003800000 */
[----:B------:R-:W1:Y:S01]  /*0540*/  S2UR UR7, SR_CgaCtaId ;  /* 0x00000000000779c3 */ /* 0x000e620000008800 */
[----:B------:R-:W-:Y:S01]  /*0550*/  UMOV UR8, 0x400 ;  /* 0x0000040000087882 */ /* 0x000fe20000000000 */
[----:B------:R-:W-:Y:S01]  /*0560*/  UMOV UR6, 0x1 ;  /* 0x0000000100067882 */ /* 0x000fe20000000000 */
[----:B------:R-:W-:Y:S02]  /*0570*/  UMOV UR5, 0x2 ;  /* 0x0000000200057882 */ /* 0x000fe40000000000 */
[----:B------:R-:W-:-:S04]  /*0580*/  UIADD3 UR10, UPT, UPT, -UR5, 0x100000, URZ ;  /* 0x00100000050a7890 */ /* 0x000fc8000fffe1ff */
[----:B------:R-:W-:Y:S02]  /*0590*/  USHF.L.U32 UR11, UR10, 0xb, URZ ;  /* 0x0000000b0a0b7899 */ /* 0x000fe400080006ff */
[----:B------:R-:W-:Y:S02]  /*05a0*/  USHF.L.U32 UR10, UR10, 0x1, URZ ;  /* 0x000000010a0a7899 */ /* 0x000fe400080006ff */
[----:B-1----:R-:W-:Y:S02]  /*05b0*/  ULEA UR7, UR7, UR8, 0x18 ;  /* 0x0000000807077291 */ /* 0x002fe4000f8ec0ff */
[----:B------:R-:W-:-:S04]  /*05c0*/  UIADD3 UR8, UPT, UPT, -UR6, 0x100000, URZ ;  /* 0x0010000006087890 */ /* 0x000fc8000fffe1ff */
[----:B------:R-:W-:Y:S02]  /*05d0*/  USHF.L.U32 UR9, UR8, 0xb, URZ ;  /* 0x0000000b08097899 */ /* 0x000fe400080006ff */
[----:B------:R-:W-:Y:S01]  /*05e0*/  USHF.L.U32 UR8, UR8, 0x1, URZ ;  /* 0x0000000108087899 */ /* 0x000fe200080006ff */
[----:B------:R-:W1:Y:S11]  /*05f0*/  FENCE.VIEW.ASYNC.S ;  /* 0x00000000000073c6 */ /* 0x000e760000000000 */
[----:B-1----:R1:W2:Y:S01]  /*0600*/  SYNCS.EXCH.64 URZ, [UR7], UR8 ;  /* 0x0000000807ff75b2 */ /* 0x0022a20008000100 */
[----:B------:R1:W3:Y:S01]  /*0610*/  SYNCS.EXCH.64 URZ, [UR7+0x110], UR10 ;  /* 0x0001100a07ff75b2 */ /* 0x0002e20008000100 */
[----:B------:R1:W4:Y:S01]  /*0620*/  SYNCS.EXCH.64 URZ, [UR7+0x8], UR8 ;  /* 0x0000080807ff75b2 */ /* 0x0003220008000100 */
[----:B------:R1:W1:Y:S01]  /*0630*/  SYNCS.EXCH.64 URZ, [UR7+0x118], UR10 ;  /* 0x0001180a07ff75b2 */ /* 0x0002620008000100 */
        /* <DEDUP_REMOVED lines=64> */
[----:B--234-:R-:W-:Y:S01]  /*0a40*/  NOP ;  /* 0x0000000000007918 */ /* 0x01cfe20000000000 */
.L_x_10:
[----:B-1----:R-:W-:Y:S05]  /*0a50*/  BSYNC.RECONVERGENT B0 ;  /* 0x0000000000007941 */ /* 0x002fea0003800200 */
.L_x_9:
[----:B------:R-:W1:Y:S01]  /*0a60*/  SHFL.IDX PT, R2, R110, RZ, 0x1f ;  /* 0x00001fff6e027589 */ /* 0x000e6200000e0000 */
[----:B------:R-:W-:Y:S01]  /*0a70*/  NOP ;  /* 0x0000000000007918 */ /* 0x000fe20000000000 */
[----:B-1----:R-:W-:-:S13]  /*0a80*/  ISETP.NE.AND P0, PT, R2, 0x1, PT ;  /* 0x000000010200780c */ /* 0x002fda0003f05270 */
[----:B------:R-:W-:Y:S05]  /*0a90*/  @P0 BRA `(.L_x_11) ;  /* 0x0000000000480947 */ /* 0x000fea0003800000 */
[----:B------:R-:W1:Y:S01]  /*0aa0*/  S2UR UR7, SR_CgaCtaId ;  /* 0x00000000000779c3 */ /* 0x000e620000008800 */
[----:B------:R-:W-:Y:S01]  /*0ab0*/  UMOV UR8, 0x400 ;  /* 0x0000040000087882 */ /* 0x000fe20000000000 */
[----:B------:R-:W-:Y:S01]  /*0ac0*/  UMOV UR6, 0x20 ;  /* 0x0000002000067882 */ /* 0x000fe20000000000 */
[----:B------:R-:W-:Y:S01]  /*0ad0*/  UMOV UR5, 0x80 ;  /* 0x0000008000057882 */ /* 0x000fe20000000000 */
[----:B------:R-:W-:Y:S01]  /*0ae0*/  ELECT P0, URZ, PT ;  /* 0x0000000000ff782f */ /* 0x000fe20003800000 */
        /* <DEDUP_REMOVED lines=8> */
[----:B-1----:R1:W2:Y:S01]  /*0b70*/  SYNCS.EXCH.64 URZ, [UR7+0x220], UR8 ;  /* 0x0002200807ff75b2 */ /* 0x0022a20008000100 */
[----:B------:R1:W3:Y:S01]  /*0b80*/  SYNCS.EXCH.64 URZ, [UR7+0x230], UR10 ;  /* 0x0002300a07ff75b2 */ /* 0x0002e20008000100 */
[----:B------:R1:W4:Y:S01]  /*0b90*/  SYNCS.EXCH.64 URZ, [UR7+0x228], UR8 ;  /* 0x0002280807ff75b2 */ /* 0x0003220008000100 */
[----:B------:R1:W1:Y:S01]  /*0ba0*/  SYNCS.EXCH.64 URZ, [UR7+0x238], UR10 ;  /* 0x0002380a07ff75b2 */ /* 0x0002620008000100 */
[----:B------:R-:W-:Y:S01]  /*0bb0*/  NOP ;  /* 0x0000000000007918 */ /* 0x000fe20000000000 */
.L_x_11:
[----:B------:R-:W2:Y:S01]  /*0bc0*/  SHFL.IDX PT, R2, R110, RZ, 0x1f ;  /* 0x00001fff6e027589 */ /* 0x000ea200000e0000 */
[----:B------:R-:W-:Y:S01]  /*0bd0*/  NOP ;  /* 0x0000000000007918 */ /* 0x000fe20000000000 */
[----:B--2---:R-:W-:-:S13]  /*0be0*/  ISETP.NE.AND P0, PT, R2, 0x3, PT ;  /* 0x000000030200780c */ /* 0x004fda0003f05270 */
[----:B------:R-:W-:Y:S05]  /*0bf0*/  @P0 BRA `(.L_x_12) ;  /* 0x0000000000300947 */ /* 0x000fea0003800000 */
[----:B------:R-:W2:Y:S01]  /*0c00*/  S2UR UR6, SR_CgaCtaId ;  /* 0x00000000000679c3 */ /* 0x000ea20000008800 */
[----:B-1----:R-:W-:Y:S01]  /*0c10*/  UMOV UR7, 0x400 ;  /* 0x0000040000077882 */ /* 0x002fe20000000000 */
[----:B------:R-:W-:Y:S01]  /*0c20*/  UMOV UR5, 0x20 ;  /* 0x0000002000057882 */ /* 0x000fe20000000000 */
[----:B------:R-:W-:Y:S01]  /*0c30*/  ELECT P0, URZ, PT ;  /* 0x0000000000ff782f */ /* 0x000fe20003800000 */
[----:B------:R-:W-:-:S04]  /*0c40*/  UIADD3 UR8, UPT, UPT, -UR5, 0x100000, URZ ;  /* 0x0010000005087890 */ /* 0x000fc8000fffe1ff */
[----:B------:R-:W-:Y:S02]  /*0c50*/  USHF.L.U32 UR9, UR8, 0xb, URZ ;  /* 0x0000000b08097899 */ /* 0x000fe400080006ff */
[----:B------:R-:W-:Y:S02]  /*0c60*/  USHF.L.U32 UR8, UR8, 0x1, URZ ;  /* 0x0000000108087899 */ /* 0x000fe400080006ff */
[----:B--2---:R-:W-:Y:S01]  /*0c70*/  ULEA UR6, UR6, UR7, 0x18 ;  /* 0x0000000706067291 */ /* 0x004fe2000f8ec0ff */
[----:B------:R-:W1:Y:S11]  /*0c80*/  FENCE.VIEW.ASYNC.S ;  /* 0x00000000000073c6 */ /* 0x000e760000000000 */
[----:B-1----:R2:W1:Y:S01]  /*0c90*/  SYNCS.EXCH.64 URZ, [UR6+0x240], UR8 ;  /* 0x0002400806ff75b2 */ /* 0x0024620008000100 */
[----:B------:R2:W1:Y:S02]  /*0ca0*/  SYNCS.EXCH.64 URZ, [UR6+0x248], UR8 ;  /* 0x0002480806ff75b2 */ /* 0x0004640008000100 */
[----:B--2---:R-:W-:Y:S01]  /*0cb0*/  NOP ;  /* 0x0000000000007918 */ /* 0x004fe20000000000 */
.L_x_12:
[----:B------:R-:W2:Y:S01]  /*0cc0*/  SHFL.IDX PT, R2, R110, RZ, 0x1f ;  /* 0x00001fff6e027589 */ /* 0x000ea200000e0000 */
[----:B------:R-:W-:Y:S01]  /*0cd0*/  NOP ;  /* 0x0000000000007918 */ /* 0x000fe20000000000 */
[----:B--2---:R-:W-:-:S13]  /*0ce0*/  ISETP.NE.AND P0, PT, R2, 0x4, PT ;  /* 0x000000040200780c */ /* 0x004fda0003f05270 */
[----:B------:R-:W-:Y:S05]  /*0cf0*/  @P0 BRA `(.L_x_13) ;  /* 0x0000000000440947 */ /* 0x000fea0003800000 */
[----:B------:R-:W2:Y:S01]  /*0d00*/  S2UR UR6, SR_CgaCtaId ;  /* 0x00000000000679c3 */ /* 0x000ea20000008800 */
[----:B-1----:R-:W-:Y:S01]  /*0d10*/  UMOV UR8, 0x1e0 ;  /* 0x000001e000087882 */ /* 0x002fe20000000000 */
[----:B------:R-:W-:Y:S01]  /*0d20*/  UMOV UR7, 0x400 ;  /* 0x0000040000077882 */ /* 0x000fe20000000000 */
[----:B------:R-:W-:Y:S01]  /*0d30*/  USEL UR8, UR8, 0x1a0, UP6 ;  /* 0x000001a008087887 */ /* 0x000fe2000b000000 */
[----:B------:R-:W-:Y:S01]  /*0d40*/  UMOV UR5, 0x1 ;  /* 0x0000000100057882 */ /* 0x000fe20000000000 */
[----:B------:R-:W-:Y:S01]  /*0d50*/  ELECT P0, URZ, PT ;  /* 0x0000000000ff782f */ /* 0x000fe20003800000 */
[----:B------:R-:W-:-:S04]  /*0d60*/  UIADD3 UR10, UPT, UPT, -UR5, 0x100000, URZ ;  /* 0x00100000050a7890 */ /* 0x000fc8000fffe1ff */
[----:B------:R-:W-:Y:S02]  /*0d70*/  USHF.L.U32 UR11, UR10, 0xb, URZ ;  /* 0x0000000b0a0b7899 */ /* 0x000fe400080006ff */
[----:B------:R-:W-:Y:S02]  /*0d80*/  USHF.L.U32 UR10, UR10, 0x1, URZ ;  /* 0x000000010a0a7899 */ /* 0x000fe400080006ff */
        /* <DEDUP_REMOVED lines=8> */
.L_x_13:
[----:B------:R-:W2:Y:S01]  /*0e10*/  SHFL.IDX PT, R2, R110, RZ, 0x1f ;  /* 0x00001fff6e027589 */ /* 0x000ea200000e0000 */
[----:B------:R-:W1:Y:S01]  /*0e20*/  S2UR UR48, SR_CgaCtaId ;  /* 0x00000000003079c3 */ /* 0x000e620000008800 */
[----:B------:R-:W-:Y:S01]  /*0e30*/  NOP ;  /* 0x0000000000007918 */ /* 0x000fe20000000000 */
[----:B--2---:R-:W-:-:S13]  /*0e40*/  ISETP.NE.AND P0, PT, R2, 0x5, PT ;  /* 0x000000050200780c */ /* 0x004fda0003f05270 */
[----:B-1----:R-:W-:Y:S05]  /*0e50*/  @P0 BRA `(.L_x_14) ;  /* 0x0000000000440947 */ /* 0x002fea0003800000 */
[----:B------:R-:W-:Y:S01]  /*0e60*/  UMOV UR7, 0x400 ;  /* 0x0000040000077882 */ /* 0x000fe20000000000 */
[----:B------:R-:W-:Y:S01]  /*0e70*/  UMOV UR6, 0x1 ;  /* 0x0000000100067882 */ /* 0x000fe20000000000 */
[----:B------:R-:W-:Y:S01]  /*0e80*/  UMOV UR5, 0x80 ;  /* 0x0000008000057882 */ /* 0x000fe20000000000 */
[----:B------:R-:W-:Y:S02]  /*0e90*/  ULEA UR7, UR48, UR7, 0x18 ;  /* 0x0000000730077291 */ /* 0x000fe4000f8ec0ff */
[----:B------:R-:W-:-:S04]  /*0ea0*/  UIADD3 UR8, UPT, UPT, -UR6, 0x100000, URZ ;  /* 0x0010000006087890 */ /* 0x000fc8000fffe1ff */
[----:B------:R-:W-:Y:S02]  /*0eb0*/  USHF.L.U32 UR9, UR8, 0xb, URZ ;  /* 0x0000000b08097899 */ /* 0x000fe400080006ff */
[----:B------:R-:W-:Y:S02]  /*0ec0*/  USHF.L.U32 UR8, UR8, 0x1, URZ ;  /* 0x0000000108087899 */ /* 0x000fe400080006ff */
[----:B------:R-:W-:-:S04]  /*0ed0*/  UIADD3 UR10, UPT, UPT, -UR5, 0x100000, URZ ;  /* 0x00100000050a7890 */ /* 0x000fc8000fffe1ff */
[----:B------:R-:W-:Y:S02]  /*0ee0*/  USHF.L.U32 UR11, UR10, 0xb, URZ ;  /* 0x0000000b0a0b7899 */ /* 0x000fe400080006ff */
[----:B------:R-:W-:Y:S01]  /*0ef0*/  USHF.L.U32 UR10, UR10, 0x1, URZ ;  /* 0x000000010a0a7899 */ /* 0x000fe200080006ff */
[----:B------:R-:W-:Y:S01]  /*0f00*/  ELECT P0, URZ, PT ;  /* 0x0000000000ff782f */ /* 0x000fe20003800000 */
[----:B------:R-:W1:Y:S02]  /*0f10*/  FENCE.VIEW.ASYNC.S ;  /* 0x00000000000073c6 */ /* 0x000e640000000000 */
[----:B-1----:R1:W2:Y:S08]  /*0f20*/  SYNCS.EXCH.64 URZ, [UR7+0x260], UR8 ;  /* 0x0002600807ff75b2 */ /* 0x0022b00008000100 */
[----:B------:R1:W1:Y:S01]  /*0f30*/  SYNCS.EXCH.64 URZ, [UR7+0x270], UR10 ;  /* 0x0002700a07ff75b2 */ /* 0x0002620008000100 */
[----:B------:R1:W1:Y:S01]  /*0f40*/  SYNCS.EXCH.64 URZ, [UR7+0x268], UR8 ;  /* 0x0002680807ff75b2 */ /* 0x0002620008000100 */
[----:B------:R1:W1:Y:S01]  /*0f50*/  SYNCS.EXCH.64 URZ, [UR7+0x278], UR10 ;  /* 0x0002780a07ff75b2 */ /* 0x0002620008000100 */
[----:B------:R-:W-:Y:S01]  /*0f60*/  NOP ;  /* 0x0000000000007918 */ /* 0x000fe20000000000 */
.L_x_14:
[----:B------:R-:W3:Y:S01]  /*0f70*/  LDCU UR5, c[0x0][0x36c] ;  /* 0x00006d80ff0577ac */ /* 0x000ee20008000800 */
[----:B------:R-:W-:Y:S01]  /*0f80*/  ISETP.NE.OR P6, PT, R0, 0x2, !P6 ;  /* 0x000000020000780c */ /* 0x000fe200077c5670 */
[----:B------:R-:W-:Y:S01]  /*0f90*/  NOP ;  /* 0x0000000000007918 */ /* 0x000fe20000000000 */
[----:B------:R-:W-:Y:S01]  /*0fa0*/  LOP3.LUT R8, R108, 0x1f, RZ, 0xc0, !PT ;  /* 0x0000001f6c087812 */ /* 0x000fe200078ec0ff */
[----:B------:R-:W-:Y:S02]  /*0fb0*/  UISETP.NE.AND UP5, UPT, UR4, 0x2, UPT ;  /* 0x000000020400788c */ /* 0x000fe4000bfa5270 */
[----:B------:R-:W-:Y:S02]  /*0fc0*/  UISETP.NE.AND UP4, UPT, UR4, URZ, UPT ;  /* 0x000000ff0400728c */ /* 0x000fe4000bf85270 */
[----:B---3--:R-:W-:-:S09]  /*0fd0*/  UISETP.EQ.U32.AND UP1, UPT, UR5, 0x1, UPT ;  /* 0x000000010500788c */ /* 0x008fd2000bf22070 */
[----:B------:R-:W-:Y:S05]  /*0fe0*/  BRA.U !UP1, `(.L_x_15) ;  /* 0x0000000109087547 */ /* 0x000fea000b800000 */
[----:B-12-4-:R-:W-:Y:S01]  /*0ff0*/  UCGABAR_ARV ;  /* 0x00000000000079c7 */ /* 0x016fe20008000000 */
[----:B------:R-:W-:Y:S05]  /*1000*/  BRA `(.L_x_16) ;  /* 0x0000000000047947 */ /* 0x000fea0003800000 */
.L_x_15:
[----:B-12-4-:R-:W-:Y:S01]  /*1010*/  NOP ;  /* 0x0000000000007918 */ /* 0x016fe20000000000 */
.L_x_16:
[----:B------:R-:W1:Y:S01]  /*1020*/  S2R R14, SR_CTAID.Y ;  /* 0x00000000000e7919 */ /* 0x000e620000002600 */
[----:B------:R-:W2:Y:S01]  /*1030*/  S2UR UR6, SR_CTAID.X ;  /* 0x00000000000679c3 */ /* 0x000ea20000002500 */
[----:B------:R-:W-:-:S05]  /*1040*/  CS2R.32 R97, SR_CgaSize ;  /* 0x0000000000617805 */ /* 0x000fca0000008a00 */
[----:B------:R-:W-:-:S05]  /*1050*/  IMAD R97, R97, -0xa0, RZ ;  /* 0xffffff6061617824 */ /* 0x000fca00078e02ff */
[----:B------:R-:W-:-:S14]  /*1060*/  R2UR UR5, R97 ;  /* 0x00000000610572ca */ /* 0x000fdc00000e0000 */
[----:B------:R-:W3:Y:S01]  /*1070*/  LDCU UR5, c[0x0][UR5+0x2b4] ;  /* 0x00005680050577ac */ /* 0x000ee20008000800 */
[----:B------:R-:W-:-:S05]  /*1080*/  CS2R.32 R97, SR_CgaSize ;  /* 0x0000000000617805 */ /* 0x000fca0000008a00 */
[----:B------:R-:W-:-:S05]  /*1090*/  IMAD R97, R97, -0xa0, RZ ;  /* 0xffffff6061617824 */ /* 0x000fca00078e02ff */
[----:B------:R-:W-:-:S14]  /*10a0*/  R2UR UR7, R97 ;  /* 0x00000000610772ca */ /* 0x000fdc00000e0000 */
[----:B------:R-:W4:Y:S01]  /*10b0*/  LDCU UR7, c[0x0][UR7+0x2b0] ;  /* 0x00005600070777ac */ /* 0x000f220008000800 */
[----:B------:R-:W-:-:S05]  /*10c0*/  CS2R.32 R0, SR_CgaSize ;  /* 0x0000000000007805 */ /* 0x000fca0000008a00 */
[----:B------:R-:W-:-:S06]  /*10d0*/  IMAD R0, R0, -0xa0, RZ ;  /* 0xffffff6000007824 */ /* 0x000fcc00078e02ff */
[----:B------:R-:W3:Y:S01]  /*10e0*/  LDC R0, c[0x0][R0+0x2a4] ;  /* 0x0000a90000007b82 */ /* 0x000ee20000000800 */
[----:B------:R-:W-:Y:S02]  /*10f0*/  USHF.L.U32 UR36, UR48, 0xb, URZ ;  /* 0x0000000b30247899 */ /* 0x000fe400080006ff */
[----:B------:R-:W-:Y:S02]  /*1100*/  USHF.L.U32 UR22, UR48, 0x4, URZ ;  /* 0x0000000430167899 */ /* 0x000fe400080006ff */
[----:B------:R-:W-:Y:S02]  /*1110*/  ULOP3.LUT UR36, UR36, 0x800, URZ, 0xc0, !UPT ;  /* 0x0000080024247892 */ /* 0x000fe4000f8ec0ff */
[----:B------:R-:W-:Y:S01]  /*1120*/  ULOP3.LUT UR22, UR22, 0x10, URZ, 0xc0, !UPT ;  /* 0x0000001016167892 */ /* 0x000fe2000f8ec0ff */
[----:B------:R-:W3:Y:S01]  /*1130*/  LDC R11, c[0x0][0xb24] ;  /* 0x0002c900ff0b7b82 */ /* 0x000ee20000000800 */
[----:B------:R-:W-:Y:S01]  /*1140*/  UISETP.NE.AND UP2, UPT, UR4, 0x2, UPT ;  /* 0x000000020400788c */ /* 0x000fe2000bf45270 */
[----:B--2---:R-:W-:-:S02]  /*1150*/  I2FP.F32.U32 R97, UR6 ;  /* 0x0000000600617c45 */ /* 0x004fc40008201000 */
[----:B------:R-:W-:-:S05]  /*1160*/  CS2R.32 R2, SR_CgaSize ;  /* 0x0000000000027805 */ /* 0x000fca0000008a00 */
[----:B------:R-:W-:-:S06]  /*1170*/  IMAD R2, R2, -0xa0, RZ ;  /* 0xffffff6002027824 */ /* 0x000fcc00078e02ff */
[----:B------:R-:W2:Y:S01]  /*1180*/  LDC R2, c[0x0][R2+0x2a0] ;  /* 0x0000a80002027b82 */ /* 0x000ea20000000800 */
[----:B------:R-:W-:Y:S01]  /*1190*/  MOV R15, UR6 ;  /* 0x00000006000f7c02 */ /* 0x000fe20008000f00 */
[----:B----4-:R-:W-:Y:S01]  /*11a0*/  FMUL R97, R97, UR7 ;  /* 0x0000000761617c20 */ /* 0x010fe20008400000 */
[----:B-1----:R-:W-:-:S05]  /*11b0*/  I2FP.F32.U32 R96, R14 ;  /* 0x0000000e00607245 */ /* 0x002fca0000201000 */
[----:B------:R-:W1:Y:S01]  /*11c0*/  S2UR UR45, SR_CTAID.Z ;  /* 0x00000000002d79c3 */ /* 0x000e620000002700 */
[----:B------:R-:W4:Y:S01]  /*11d0*/  F2I.U32.TRUNC.NTZ R97, R97 ;  /* 0x0000006100617305 */ /* 0x000f22000020f000 */
[----:B---3--:R-:W-:Y:S01]  /*11e0*/  FMUL R96, R96, UR5 ;  /* 0x0000000560607c20 */ /* 0x008fe20008400000 */
[----:B------:R-:W3:Y:S01]  /*11f0*/  LDCU UR5, c[0x0][0xb30] ;  /* 0x00016600ff0577ac */ /* 0x000ee20008000800 */
[----:B------:R-:W-:-:S04]  /*1200*/  ISETP.GE.AND P0, PT, R11, 0x1, PT ;  /* 0x000000010b00780c */ /* 0x000fc80003f06270 */
[----:B------:R-:W1:Y:S01]  /*1210*/  LDC R40, c[0x0][0xb24] ;  /* 0x0002c900ff287b82 */ /* 0x000e620000000800 */
[----:B------:R-:W3:Y:S01]  /*1220*/  F2I.U32.TRUNC.NTZ R96, R96 ;  /* 0x0000006000607305 */ /* 0x000ee2000020f000 */
[----:B----4-:R-:W-:-:S05]  /*1230*/  IADD3 R97, PT, PT, -R97, RZ, RZ ;  /* 0x000000ff61617210 */ /* 0x010fca0007ffe1ff */
[----:B--2---:R-:W-:Y:S01]  /*1240*/  IMAD R97, R2, R97, UR6 ;  /* 0x0000000602617e24 */ /* 0x004fe2000f8e0261 */
[----:B---3--:R-:W-:-:S05]  /*1250*/  IADD3 R96, PT, PT, -R96, RZ, RZ ;  /* 0x000000ff60607210 */ /* 0x008fca0007ffe1ff */
[----:B------:R-:W-:Y:S01]  /*1260*/  IMAD R96, R0, R96, R14 ;  /* 0x0000006000607224 */ /* 0x000fe200078e020e */
[----:B------:R-:W-:Y:S01]  /*1270*/  PRMT R0, RZ, 0x7610, R0 ;  /* 0x00007610ff007816 */ /* 0x000fe20000000000 */
[----:B------:R-:W-:Y:S06]  /*1280*/  BRA.U UP4, `(.L_x_17) ;  /* 0x0000000104207547 */ /* 0x000fec000b800000 */
[C---:B------:R-:W-:Y:S02]  /*1290*/  ISETP.NE.AND P3, PT, R96.reuse, RZ, PT ;  /* 0x000000ff6000720c */ /* 0x040fe40003f65270 */
[----:B------:R-:W-:Y:S02]  /*12a0*/  ISETP.NE.AND P1, PT, R96, RZ, PT ;  /* 0x000000ff6000720c */ /* 0x000fe40003f25270 */
[C---:B------:R-:W-:Y:S02]  /*12b0*/  ISETP.NE.AND P2, PT, R97.reuse, 0x1, PT ;  /* 0x000000016100780c */ /* 0x040fe40003f45270 */
[----:B------:R-:W-:Y:S02]  /*12c0*/  SEL R0, RZ, 0x2, P3 ;  /* 0x00000002ff007807 */ /* 0x000fe40001800000 */
[----:B------:R-:W-:Y:S02]  /*12d0*/  ISETP.EQ.OR P1, PT, R97, RZ, !P1 ;  /* 0x000000ff6100720c */ /* 0x000fe40004f22670 */
[----:B------:R-:W-:-:S02]  /*12e0*/  SEL R0, R0, 0x2, P2 ;  /* 0x0000000200007807 */ /* 0x000fc40001000000 */
[----:B------:R-:W-:-:S05]  /*12f0*/  SEL R2, RZ, 0x1, !P1 ;  /* 0x00000001ff027807 */ /* 0x000fca0004800000 */
[----:B------:R-:W-:Y:S02]  /*1300*/  IMAD.IADD R0, R2, 0x1, R0 ;  /* 0x0000000102007824 */ /* 0x000fe400078e0200 */
.L_x_17:
[----:B------:R-:W-:Y:S05]  /*1310*/  @!P0 BRA `(.L_x_18) ;  /* 0x0000000000b88947 */ /* 0x000fea0003800000 */
[----:B------:R-:W2:Y:S01]  /*1320*/  LDC.64 R4, c[0x0][0xb18] ;  /* 0x0002c600ff047b82 */ /* 0x000ea20000000a00 */
[----:B------:R-:W-:-:S07]  /*1330*/  ISETP.NE.AND P0, PT, R11, 0x1, PT ;  /* 0x000000010b00780c */ /* 0x000fce0003f05270 */
[----:B------:R-:W3:Y:S08]  /*1340*/  LDC R10, c[0x0][0xb0c] ;  /* 0x0002c300ff0a7b82 */ /* 0x000ef00000000800 */
[----:B------:R-:W4:Y:S08]  /*1350*/  LDC R13, c[0x0][0x370] ;  /* 0x0000dc00ff0d7b82 */ /* 0x000f300000000800 */
[----:B------:R-:W1:Y:S01]  /*1360*/  LDC R12, c[0x0][0x374] ;  /* 0x0000dd00ff0c7b82 */ /* 0x000e620000000800 */
[----:B--2---:R-:W-:-:S07]  /*1370*/  ISETP.NE.AND P1, PT, R4, 0x1, PT ;  /* 0x000000010400780c */ /* 0x004fce0003f25270 */
[----:B------:R-:W4:Y:S01]  /*1380*/  LDC.64 R6, c[0x0][0xb10] ;  /* 0x0002c400ff067b82 */ /* 0x000f220000000a00 */
[----:B---3--:R-:W-:-:S07]  /*1390*/  ISETP.NE.AND P2, PT, R10, 0x1, PT ;  /* 0x000000010a00780c */ /* 0x008fce0003f45270 */
[----:B------:R-:W2:Y:S08]  /*13a0*/  LDC R9, c[0x0][0xb20] ;  /* 0x0002c800ff097b82 */ /* 0x000eb00000000800 */
[----:B------:R-:W3:Y:S01]  /*13b0*/  LDC.64 R2, c[0x0][0xb28] ;  /* 0x0002ca00ff027b82 */ /* 0x000ee20000000a00 */
[----:B-1----:R-:W-:-:S04]  /*13c0*/  IMAD.HI.U32 R16, R12, R5, RZ ;  /* 0x000000050c107227 */ /* 0x002fc800078e00ff */
[----:B------:R-:W-:-:S04]  /*13d0*/  IMAD.HI.U32 R5, R14, R5, RZ ;  /* 0x000000050e057227 */ /* 0x000fc800078e00ff */
[----:B----4-:R-:W-:-:S05]  /*13e0*/  IMAD.HI.U32 R17, R13, R6, RZ ;  /* 0x000000060d117227 */ /* 0x010fca00078e00ff */
[----:B------:R-:W-:Y:S01]  /*13f0*/  @P2 SHF.R.U32.HI R13, RZ, R7, R17 ;  /* 0x00000007ff0d2219 */ /* 0x000fe20000011611 */
[C---:B------:R-:W-:Y:S01]  /*1400*/  IMAD.HI.U32 R17, R15.reuse, R6, RZ ;  /* 0x000000060f117227 */ /* 0x040fe200078e00ff */
[-C--:B--2---:R-:W-:Y:S02]  /*1410*/  @P1 SHF.R.U32.HI R12, RZ, R9.reuse, R16 ;  /* 0x00000009ff0c1219 */ /* 0x084fe40000011610 */
[----:B------:R-:W-:Y:S02]  /*1420*/  SHF.R.U32.HI R5, RZ, R9, R5 ;  /* 0x00000009ff057219 */ /* 0x000fe40000011605 */
[----:B------:R-:W-:Y:S02]  /*1430*/  SHF.R.U32.HI R17, RZ, R7, R17 ;  /* 0x00000007ff117219 */ /* 0x000fe40000011611 */
[----:B------:R-:W-:Y:S01]  /*1440*/  SEL R5, R14, R5, !P1 ;  /* 0x000000050e057207 */ /* 0x000fe20004800000 */
[----:B---3--:R-:W-:Y:S01]  /*1450*/  IMAD.HI.U32 R16, R12, R2, RZ ;  /* 0x000000020c107227 */ /* 0x008fe200078e00ff */
[----:B------:R-:W-:-:S03]  /*1460*/  SEL R17, R15, R17, !P2 ;  /* 0x000000110f117207 */ /* 0x000fc60005000000 */
[----:B------:R-:W-:Y:S01]  /*1470*/  IMAD.HI.U32 R6, R13, R2, RZ ;  /* 0x000000020d067227 */ /* 0x000fe200078e00ff */
[----:B------:R-:W-:-:S04]  /*1480*/  @P0 SHF.R.U32.HI R12, RZ, R3, R16 ;  /* 0x00000003ff0c0219 */ /* 0x000fc80000011610 */
[----:B------:R-:W-:Y:S01]  /*1490*/  @P0 SHF.R.U32.HI R13, RZ, R3, R6 ;  /* 0x00000003ff0d0219 */ /* 0x000fe20000011606 */
[----:B------:R-:W-:-:S04]  /*14a0*/  IMAD R12, R12, R11, RZ ;  /* 0x0000000b0c0c7224 */ /* 0x000fc800078e02ff */
[----:B------:R-:W-:Y:S01]  /*14b0*/  IMAD R6, R13, R11, RZ ;  /* 0x0000000b0d067224 */ /* 0x000fe200078e02ff */
[----:B------:R-:W-:-:S04]  /*14c0*/  ISETP.GE.AND P1, PT, R5, R12, PT ;  /* 0x0000000c0500720c */ /* 0x000fc80003f26270 */
[----:B------:R-:W-:Y:S01]  /*14d0*/  ISETP.GE.OR P1, PT, R17, R6, P1 ;  /* 0x000000061100720c */ /* 0x000fe20000f26670 */
[----:B------:R-:W-:-:S05]  /*14e0*/  IMAD.HI.U32 R6, R5, R2, RZ ;  /* 0x0000000205067227 */ /* 0x000fca00078e00ff */
[----:B------:R-:W-:-:S04]  /*14f0*/  SHF.R.U32.HI R6, RZ, R3, R6 ;  /* 0x00000003ff067219 */ /* 0x000fc80000011606 */
[----:B------:R-:W-:-:S03]  /*1500*/  SEL R6, R5, R6, !P0 ;  /* 0x0000000605067207 */ /* 0x000fc60004000000 */
[----:B------:R-:W-:Y:S01]  /*1510*/  @!P1 IMAD.HI.U32 R7, R17, R2, RZ ;  /* 0x0000000211079227 */ /* 0x000fe200078e00ff */
[----:B------:R-:W-:-:S04]  /*1520*/  IADD3 R2, PT, PT, -R6, RZ, RZ ;  /* 0x000000ff06027210 */ /* 0x000fc80007ffe1ff */
[----:B------:R-:W-:Y:S01]  /*1530*/  @!P1 SHF.R.U32.HI R3, RZ, R3, R7 ;  /* 0x00000003ff039219 */ /* 0x000fe20000011607 */
[----:B------:R-:W-:Y:S01]  /*1540*/  IMAD R2, R11, R2, R5 ;  /* 0x000000020b027224 */ /* 0x000fe200078e0205 */
[----:B------:R-:W-:Y:S02]  /*1550*/  IADD3 R7, PT, PT, -R5, RZ, RZ ;  /* 0x000000ff05077210 */ /* 0x000fe40007ffe1ff */
[----:B------:R-:W-:-:S03]  /*1560*/  @!P1 SEL R3, R17, R3, !P0 ;  /* 0x0000000311039207 */ /* 0x000fc60004000000 */
[----:B------:R-:W-:Y:S02]  /*1570*/  IMAD R7, R4, R7, R14 ;  /* 0x0000000704077224 */ /* 0x000fe400078e020e */
[--C-:B------:R-:W-:Y:S02]  /*1580*/  @!P1 IMAD.IADD R6, R6, 0x1, -R3.reuse ;  /* 0x0000000106069824 */ /* 0x100fe400078e0a03 */
[----:B------:R-:W-:Y:S01]  /*1590*/  @!P1 IMAD R3, R2, R13, R3 ;  /* 0x0000000d02039224 */ /* 0x000fe200078e0203 */
[----:B------:R-:W-:Y:S01]  /*15a0*/  IADD3 R2, PT, PT, -R17, RZ, RZ ;  /* 0x000000ff11027210 */ /* 0x000fe20007ffe1ff */
[----:B------:R-:W-:Y:S02]  /*15b0*/  @!P1 IMAD R5, R6, R11, R17 ;  /* 0x0000000b06059224 */ /* 0x000fe400078e0211 */
[----:B------:R-:W-:Y:S02]  /*15c0*/  @!P1 IMAD.MOV.U32 R17, RZ, RZ, R3 ;  /* 0x000000ffff119224 */ /* 0x000fe400078e0003 */
[----:B------:R-:W-:-:S02]  /*15d0*/  IMAD R2, R10, R2, R15 ;  /* 0x000000020a027224 */ /* 0x000fc400078e020f */
[----:B------:R-:W-:Y:S02]  /*15e0*/  IMAD R14, R5, R4, R7 ;  /* 0x00000004050e7224 */ /* 0x000fe400078e0207 */
[----:B------:R-:W-:Y:S02]  /*15f0*/  IMAD R15, R17, R10, R2 ;  /* 0x0000000a110f7224 */ /* 0x000fe400078e0202 */
.L_x_18:
[----:B------:R-:W-:-:S09]  /*1600*/  UISETP.NE.AND UP3, UPT, UR5, 0x1, UPT ;  /* 0x000000010500788c */ /* 0x000fd2000bf65270 */
[----:B------:R-:W-:Y:S05]  /*1610*/  BRA.U UP3, `(.L_x_19) ;  /* 0x0000000103407547 */ /* 0x000fea000b800000 */
[----:B------:R-:W2:Y:S08]  /*1620*/  LDC.64 R4, c[0x0][0xb10] ;  /* 0x0002c400ff047b82 */ /* 0x000eb00000000a00 */
[----:B------:R-:W3:Y:S08]  /*1630*/  LDC.64 R2, c[0x0][0xb18] ;  /* 0x0002c600ff027b82 */ /* 0x000ef00000000a00 */
[----:B------:R-:W4:Y:S08]  /*1640*/  LDC R6, c[0x0][0xb20] ;  /* 0x0002c800ff067b82 */ /* 0x000f300000000800 */
[----:B------:R-:W1:Y:S01]  /*1650*/  LDC R7, c[0x0][0xb0c] ;  /* 0x0002c300ff077b82 */ /* 0x000e620000000800 */
[----:B--2---:R-:W-:-:S05]  /*1660*/  IMAD.HI.U32 R4, R15, R4, RZ ;  /* 0x000000040f047227 */ /* 0x004fca00078e00ff */
[----:B------:R-:W-:Y:S01]  /*1670*/  SHF.R.U32.HI R4, RZ, R5, R4 ;  /* 0x00000005ff047219 */ /* 0x000fe20000011604 */
[----:B---3--:R-:W-:Y:S01]  /*1680*/  IMAD.HI.U32 R3, R14, R3, RZ ;  /* 0x000000030e037227 */ /* 0x008fe200078e00ff */
[----:B------:R-:W-:-:S04]  /*1690*/  ISETP.NE.AND P0, PT, R2, 0x1, PT ;  /* 0x000000010200780c */ /* 0x000fc80003f05270 */
[----:B----4-:R-:W-:-:S04]  /*16a0*/  SHF.R.U32.HI R3, RZ, R6, R3 ;  /* 0x00000006ff037219 */ /* 0x010fc80000011603 */
[----:B------:R-:W-:Y:S02]  /*16b0*/  SEL R3, R14, R3, !P0 ;  /* 0x000000030e037207 */ /* 0x000fe40004000000 */
[----:B-1----:R-:W-:-:S04]  /*16c0*/  ISETP.NE.AND P1, PT, R7, 0x1, PT ;  /* 0x000000010700780c */ /* 0x002fc80003f25270 */
[----:B------:R-:W-:-:S05]  /*16d0*/  SEL R4, R15, R4, !P1 ;  /* 0x000000040f047207 */ /* 0x000fca0004800000 */
[----:B------:R-:W-:Y:S02]  /*16e0*/  IMAD.IADD R5, R3, 0x1, -R4 ;  /* 0x0000000103057824 */ /* 0x000fe400078e0a04 */
[----:B------:R-:W-:Y:S02]  /*16f0*/  IMAD.IADD R3, R4, 0x1, -R3 ;  /* 0x0000000104037824 */ /* 0x000fe400078e0a03 */
[----:B------:R-:W-:Y:S02]  /*1700*/  IMAD R15, R5, R7, R15 ;  /* 0x00000007050f7224 */ /* 0x000fe400078e020f */
[----:B------:R-:W-:Y:S02]  /*1710*/  IMAD R14, R3, R2, R14 ;  /* 0x00000002030e7224 */ /* 0x000fe400078e020e */
.L_x_19:
[----:B------:R-:W-:Y:S05]  /*1720*/  BRA.U !UP1, `(.L_x_20) ;  /* 0x00000001090c7547 */ /* 0x000fea000b800000 */
[----:B------:R-:W-:Y:S01]  /*1730*/  UCGABAR_WAIT ;  /* 0x0000000000007dc7 */ /* 0x000fe20008000000 */
[----:B------:R-:W-:Y:S01]  /*1740*/  CCTL.IVALL ;  /* 0x00000000ff00798f */ /* 0x000fe20002000000 */
[----:B------:R-:W-:Y:S05]  /*1750*/  BRA `(.L_x_21) ;  /* 0x0000000000047947 */ /* 0x000fea0003800000 */
.L_x_20:
[----:B------:R-:W-:Y:S06]  /*1760*/  BAR.SYNC.DEFER_BLOCKING 0x0 ;  /* 0x0000000000007b1d */ /* 0x000fec0000010000 */
.L_x_21:
[----:B------:R-:W-:Y:S05]  /*1770*/  BRA.U UP2, `(.L_x_22) ;  /* 0x0000002902487547 */ /* 0x000fea000b800000 */
[----:B------:R-:W2:Y:S01]  /*1780*/  LDCU UR43, c[0x0][0x390] ;  /* 0x00007200ff2b77ac */ /* 0x000ea20008000800 */
[----:B------:R-:W3:Y:S01]  /*1790*/  LDC R2, c[0x0][0x5c0] ;  /* 0x00017000ff027b82 */ /* 0x000ee20000000800 */
[----:B------:R-:W-:Y:S01]  /*17a0*/  PLOP3.LUT P4, PT, PT, PT, UP6, 0x80, 0x8 ;  /* 0x000000000008781c */ /* 0x000fe20003f8f068 */
[----:B------:R-:W-:Y:S01]  /*17b0*/  IMAD.MOV.U32 R12, RZ, RZ, 0x1 ;  /* 0x00000001ff0c7424 */ /* 0x000fe200078e00ff */
[----:B------:R-:W-:Y:S01]  /*17c0*/  UISETP.NE.AND UP0, UPT, UR4, URZ, UPT ;  /* 0x000000ff0400728c */ /* 0x000fe2000bf05270 */
[----:B------:R-:W-:Y:S01]  /*17d0*/  ISETP.EQ.OR P5, PT, R8, RZ, P6 ;  /* 0x000000ff0800720c */ /* 0x000fe200037a2670 */
[----:B------:R-:W-:Y:S01]  /*17e0*/  UMOV UR37, 0x400 ;  /* 0x0000040000257882 */ /* 0x000fe20000000000 */
[----:B------:R-:W-:Y:S01]  /*17f0*/  USEL UR39, URZ, 0x1, UP5 ;  /* 0x00000001ff277887 */ /* 0x000fe2000a800000 */
[----:B------:R-:W-:Y:S01]  /*1800*/  PLOP3.LUT P4, PT, P4, PT, PT, 0x8, 0x80 ;  /* 0x000000000080781c */ /* 0x000fe2000278e170 */
[----:B------:R-:W4:Y:S01]  /*1810*/  LDC R9, c[0x0][0x370] ;  /* 0x0000dc00ff097b82 */ /* 0x000f220000000800 */
[----:B------:R-:W-:Y:S01]  /*1820*/  ULEA UR37, UR48, UR37, 0x18 ;  /* 0x0000002530257291 */ /* 0x000fe2000f8ec0ff */
[----:B------:R-:W-:Y:S01]  /*1830*/  IMAD.MOV.U32 R11, RZ, RZ, RZ ;  /* 0x000000ffff0b7224 */ /* 0x000fe200078e00ff */
[----:B------:R-:W3:Y:S01]  /*1840*/  LDCU.64 UR46, c[0x0][0x348] ;  /* 0x00006900ff2e77ac */ /* 0x000ee20008000a00 */
[----:B------:R-:W-:-:S04]  /*1850*/  USEL UR39, UR39, 0x2, UP0 ;  /* 0x0000000227277887 */ /* 0x000fc80008000000 */
[----:B------:R-:W4:Y:S01]  /*1860*/  LDC R0, c[0x0][0x374] ;  /* 0x0000dd00ff007b82 */ /* 0x000f220000000800 */
[----:B--2---:R-:W-:Y:S02]  /*1870*/  UIADD3 UR5, UPT, UPT, UR43, 0x1f, URZ ;  /* 0x0000001f2b057890 */ /* 0x004fe4000fffe0ff */
[----:B------:R-:W-:Y:S02]  /*1880*/  UIADD3 UR4, UPT, UPT, UR43, -0x1, URZ ;  /* 0xffffffff2b047890 */ /* 0x000fe4000fffe0ff */
[----:B-1----:R-:W-:Y:S02]  /*1890*/  USHF.R.S32.HI UR45, URZ, 0x1f, UR5 ;  /* 0x0000001fff2d7899 */ /* 0x002fe40008011405 */
[----:B------:R-:W-:Y:S01]  /*18a0*/  UISETP.GE.U32.AND UP2, UPT, UR4, -0x3f, UPT ;  /* 0xffffffc10400788c */ /* 0x000fe2000bf46070 */
[----:B---3--:R-:W-:Y:S01]  /*18b0*/  VIADD R2, R2, 0x7f ;  /* 0x0000007f02027836 */ /* 0x008fe20000000000 */
[----:B------:R-:W-:Y:S02]  /*18c0*/  ULEA.HI UR45, UR45, UR5, URZ, 0x5 ;  /* 0x000000052d2d7291 */ /* 0x000fe4000f8f28ff */
[----:B------:R-:W-:-:S02]  /*18d0*/  UIADD3 UR43, UPT, UPT, UR43, 0x3e, URZ ;  /* 0x0000003e2b2b7890 */ /* 0x000fc4000fffe0ff */
[----:B------:R-:W-:Y:S01]  /*18e0*/  USHF.R.S32.HI UR45, URZ, 0x5, UR45 ;  /* 0x00000005ff2d7899 */ /* 0x000fe2000801142d */
[----:B------:R-:W-:Y:S01]  /*18f0*/  SHF.R.S32.HI R13, RZ, 0x1f, R2 ;  /* 0x0000001fff0d7819 */ /* 0x000fe20000011402 */
[----:B------:R-:W-:Y:S02]  /*1900*/  UIADD3 UR42, UPT, UPT, UR37, 0x15600, UR36 ;  /* 0x00015600252a7890 */ /* 0x000fe4000fffe024 */
[----:B------:R-:W-:Y:S01]  /*1910*/  UISETP.LT.U32.AND UP1, UPT, UR45, 0x22, UPT ;  /* 0x000000222d00788c */ /* 0x000fe2000bf21070 */
[----:B------:R-:W-:Y:S01]  /*1920*/  LEA.HI R13, R13, R2, RZ, 0x7 ;  /* 0x000000020d0d7211 */ /* 0x000fe200078f38ff */
[----:B------:R-:W-:Y:S02]  /*1930*/  UMOV UR40, URZ ;  /* 0x000000ff00287c82 */ /* 0x000fe40008000000 */
[----:B------:R-:W-:Y:S01]  /*1940*/  USEL UR44, UR45, 0x22, UP1 ;  /* 0x000000222d2c7887 */ /* 0x000fe20008800000 */
[----:B------:R-:W-:-:S03]  /*1950*/  SHF.R.S32.HI R13, RZ, 0x7, R13 ;  /* 0x00000007ff0d7819 */ /* 0x000fc6000001140d */
[----:B------:R-:W-:Y:S02]  /*1960*/  UIADD3 UR38, UPT, UPT, UR44, -0x1, URZ ;  /* 0xffffffff2c267890 */ /* 0x000fe4000fffe0ff */
[----:B------:R-:W-:Y:S02]  /*1970*/  @UP2 UIADD3 UR38, UPT, UPT, UR44, URZ, URZ ;  /* 0x000000ff2c262290 */ /* 0x000fe4000fffe0ff */
[----:B------:R-:W-:Y:S02]  /*1980*/  UIADD3 UR41, UPT, UPT, UR45, -UR44, URZ ;  /* 0x8000002c2d297290 */ /* 0x000fe4000fffe0ff */
[----:B----4-:R-:W-:-:S12]  /*1990*/  UIADD3 UR38, UPT, UPT, UR38, 0x1, URZ ;  /* 0x0000000126267890 */ /* 0x010fd8000fffe0ff */
.L_x_40:
[-C--:B------:R-:W-:Y:S01]  /*19a0*/  IABS R7, R13.reuse ;  /* 0x0000000d00077213 */ /* 0x080fe20000000000 */
[----:B-1----:R-:W1:Y:S01]  /*19b0*/  LDC R4, c[0x0][0x5c4] ;  /* 0x00017100ff047b82 */ /* 0x002e620000000800 */
[----:B------:R-:W-:Y:S01]  /*19c0*/  IABS R3, R14 ;  /* 0x0000000e00037213 */ /* 0x000fe20000000000 */
[----:B------:R-:W-:Y:S01]  /*19d0*/  ULEA UR4, UR40, UR37, 0x3 ;  /* 0x0000002528047291 */ /* 0x000fe2000f8e18ff */
[----:B------:R-:W2:Y:S01]  /*19e0*/  I2F.RP R16, R7 ;  /* 0x0000000700107306 */ /* 0x000ea20000209400 */
[----:B------:R-:W-:Y:S01]  /*19f0*/  IABS R2, R13 ;  /* 0x0000000d00027213 */ /* 0x000fe20000000000 */
[----:B------:R-:W-:Y:S01]  /*1a00*/  UISETP.GE.U32.AND UP0, UPT, UR43, 0x3f, UPT ;  /* 0x0000003f2b00788c */ /* 0x000fe2000bf06070 */
[----:B------:R-:W-:Y:S01]  /*1a10*/  R2UR UR30, R15 ;  /* 0x000000000f1e72ca */ /* 0x000fe200000e0000 */
[----:B------:R-:W-:Y:S01]  /*1a20*/  UMOV UR23, URZ ;  /* 0x000000ff00177c82 */ /* 0x000fe20008000000 */
[----:B------:R-:W-:-:S03]  /*1a30*/  IADD3 R2, PT, PT, RZ, -R2, RZ ;  /* 0x80000002ff027210 */ /* 0x000fc60007ffe0ff */
[----:B--2---:R-:W2:Y:S08]  /*1a40*/  MUFU.RCP R16, R16 ;  /* 0x0000001000107308 */ /* 0x004eb00000001000 */
[----:B------:R-:W-:Y:S01]  /*1a50*/  USHF.L.U32 UR30, UR30, 0x6, URZ ;  /* 0x000000061e1e7899 */ /* 0x000fe200080006ff */
[----:B-1----:R-:W-:Y:S01]  /*1a60*/  IABS R5, R4 ;  /* 0x0000000400057213 */ /* 0x002fe20000000000 */
[----:B--2---:R-:W-:-:S04]  /*1a70*/  VIADD R16, R16, 0xffffffe ;  /* 0x0ffffffe10107836 */ /* 0x004fc80000000000 */
[----:B------:R-:W1:Y:S02]  /*1a80*/  F2I.FTZ.U32.TRUNC.NTZ R17, R16 ;  /* 0x0000001000117305 */ /* 0x000e64000021f000 */
[----:B-1----:R-:W-:Y:S02]  /*1a90*/  IMAD.MOV R6, RZ, RZ, -R17 ;  /* 0x000000ffff067224 */ /* 0x002fe400078e0a11 */
[----:B------:R-:W-:Y:S02]  /*1aa0*/  IMAD.MOV.U32 R16, RZ, RZ, RZ ;  /* 0x000000ffff107224 */ /* 0x000fe400078e00ff */
[----:B------:R-:W-:-:S04]  /*1ab0*/  IMAD R6, R6, R7, RZ ;  /* 0x0000000706067224 */ /* 0x000fc800078e02ff */
[----:B------:R-:W-:Y:S02]  /*1ac0*/  IMAD.HI.U32 R16, R17, R6, R16 ;  /* 0x0000000611107227 */ /* 0x000fe400078e0010 */
[----:B------:R-:W1:Y:S04]  /*1ad0*/  I2F.RP R6, R5 ;  /* 0x0000000500067306 */ /* 0x000e680000209400 */
[----:B------:R-:W-:-:S04]  /*1ae0*/  IMAD.HI.U32 R16, R16, R3, RZ ;  /* 0x0000000310107227 */ /* 0x000fc800078e00ff */
[----:B------:R-:W-:-:S05]  /*1af0*/  IMAD R2, R16, R2, R3 ;  /* 0x0000000210027224 */ /* 0x000fca00078e0203 */
[----:B------:R-:W-:Y:S01]  /*1b00*/  ISETP.GT.U32.AND P1, PT, R7, R2, PT ;  /* 0x000000020700720c */ /* 0x000fe20003f24070 */
[----:B-1----:R-:W1:-:S12]  /*1b10*/  MUFU.RCP R6, R6 ;  /* 0x0000000600067308 */ /* 0x002e580000001000 */
[----:B------:R-:W-:Y:S01]  /*1b20*/  @!P1 IMAD.IADD R2, R2, 0x1, -R7 ;  /* 0x0000000102029824 */ /* 0x000fe200078e0a07 */
[----:B------:R-:W-:Y:S02]  /*1b30*/  @!P1 IADD3 R16, PT, PT, R16, 0x1, RZ ;  /* 0x0000000110109810 */ /* 0x000fe40007ffe0ff */
[----:B------:R-:W-:Y:S02]  /*1b40*/  ISETP.NE.AND P1, PT, R13, RZ, PT ;  /* 0x000000ff0d00720c */ /* 0x000fe40003f25270 */
[----:B------:R-:W-:Y:S01]  /*1b50*/  ISETP.GE.U32.AND P2, PT, R2, R7, PT ;  /* 0x000000070200720c */ /* 0x000fe20003f46070 */
[----:B-1----:R-:W-:Y:S01]  /*1b60*/  VIADD R6, R6, 0xffffffe ;  /* 0x0ffffffe06067836 */ /* 0x002fe20000000000 */
[----:B------:R-:W-:-:S03]  /*1b70*/  LOP3.LUT R2, R14, R13, RZ, 0x3c, !PT ;  /* 0x0000000d0e027212 */ /* 0x000fc600078e3cff */
[----:B------:R-:W1:Y:S01]  /*1b80*/  F2I.FTZ.U32.TRUNC.NTZ R7, R6 ;  /* 0x0000000600077305 */ /* 0x000e62000021f000 */
[----:B------:R-:W-:Y:S02]  /*1b90*/  ISETP.GE.AND P0, PT, R2, RZ, PT ;  /* 0x000000ff0200720c */ /* 0x000fe40003f06270 */
[----:B------:R-:W-:-:S05]  /*1ba0*/  SHF.L.U32 R2, R12, 0x1f, RZ ;  /* 0x0000001f0c027819 */ /* 0x000fca00000006ff */
[----:B------:R-:W-:Y:S01]  /*1bb0*/  @P2 VIADD R16, R16, 0x1 ;  /* 0x0000000110102836 */ /* 0x000fe20000000000 */
[----:B------:R2:W3:Y:S05]  /*1bc0*/  SYNCS.PHASECHK.TRANS64.TRYWAIT P2, [UR4+0x110], R2 ;  /* 0x00011002ff0075a7 */ /* 0x0004ea0008041104 */
[----:B------:R-:W-:Y:S01]  /*1bd0*/  @!P0 IADD3 R16, PT, PT, -R16, RZ, RZ ;  /* 0x000000ff10108210 */ /* 0x000fe20007ffe1ff */
[----:B-1----:R-:W-:Y:S01]  /*1be0*/  IMAD.MOV R3, RZ, RZ, -R7 ;  /* 0x000000ffff037224 */ /* 0x002fe200078e0a07 */
[----:B------:R-:W-:Y:S01]  /*1bf0*/  @!P1 LOP3.LUT R16, RZ, R13, RZ, 0x33, !PT ;  /* 0x0000000dff109212 */ /* 0x000fe200078e33ff */
[----:B------:R-:W-:Y:S02]  /*1c00*/  IMAD.MOV.U32 R6, RZ, RZ, RZ ;  /* 0x000000ffff067224 */ /* 0x000fe400078e00ff */
[----:B------:R-:W-:-:S04]  /*1c10*/  IMAD R3, R3, R5, RZ ;  /* 0x0000000503037224 */ /* 0x000fc800078e02ff */
[----:B------:R-:W-:Y:S01]  /*1c20*/  IMAD.HI.U32 R6, R7, R3, R6 ;  /* 0x0000000307067227 */ /* 0x000fe200078e0006 */
[----:B--2---:R-:W-:-:S05]  /*1c30*/  IABS R2, R16 ;  /* 0x0000001000027213 */ /* 0x004fca0000000000 */
[----:B------:R-:W-:-:S04]  /*1c40*/  IMAD.MOV.U32 R3, RZ, RZ, R2 ;  /* 0x000000ffff037224 */ /* 0x000fc800078e0002 */
[----:B------:R-:W-:-:S05]  /*1c50*/  IMAD.HI.U32 R6, R6, R3, RZ ;  /* 0x0000000306067227 */ /* 0x000fca00078e00ff */
[----:B------:R-:W-:-:S05]  /*1c60*/  IADD3 R2, PT, PT, -R6, RZ, RZ ;  /* 0x000000ff06027210 */ /* 0x000fca0007ffe1ff */
[----:B------:R-:W-:Y:S01]  /*1c70*/  IMAD R2, R5, R2, R3 ;  /* 0x0000000205027224 */ /* 0x000fe200078e0203 */
[----:B------:R-:W-:-:S04]  /*1c80*/  LOP3.LUT R3, R16, R4, RZ, 0x3c, !PT ;  /* 0x0000000410037212 */ /* 0x000fc800078e3cff */
[----:B------:R-:W-:Y:S02]  /*1c90*/  ISETP.GT.U32.AND P1, PT, R5, R2, PT ;  /* 0x000000020500720c */ /* 0x000fe40003f24070 */
[----:B------:R-:W-:-:S11]  /*1ca0*/  ISETP.GE.AND P0, PT, R3, RZ, PT ;  /* 0x000000ff0300720c */ /* 0x000fd60003f06270 */
[----:B------:R-:W-:Y:S01]  /*1cb0*/  @!P1 IMAD.IADD R2, R2, 0x1, -R5 ;  /* 0x0000000102029824 */ /* 0x000fe200078e0a05 */
[----:B------:R-:W-:Y:S02]  /*1cc0*/  @!P1 IADD3 R6, PT, PT, R6, 0x1, RZ ;  /* 0x0000000106069810 */ /* 0x000fe40007ffe0ff */
[----:B------:R-:W-:Y:S02]  /*1cd0*/  ISETP.NE.AND P1, PT, R4, RZ, PT ;  /* 0x000000ff0400720c */ /* 0x000fe40003f25270 */
[----:B------:R-:W-:Y:S01]  /*1ce0*/  ISETP.GE.U32.AND P3, PT, R2, R5, PT ;  /* 0x000000050200720c */ /* 0x000fe20003f66070 */
[----:B------:R-:W-:-:S04]  /*1cf0*/  IMAD.MOV R2, RZ, RZ, -R16 ;  /* 0x000000ffff027224 */ /* 0x000fc800078e0a10 */
[----:B------:R-:W-:-:S05]  /*1d00*/  IMAD R2, R13, R2, R14 ;  /* 0x000000020d027224 */ /* 0x000fca00078e020e */
[----:B------:R-:W-:-:S03]  /*1d10*/  R2UR UR10, R2 ;  /* 0x00000000020a72ca */ /* 0x000fc600000e0000 */
[----:B------:R-:W-:-:S04]  /*1d20*/  @P3 VIADD R6, R6, 0x1 ;  /* 0x0000000106063836 */ /* 0x000fc80000000000 */
[----:B------:R-:W-:Y:S01]  /*1d30*/  @!P0 IMAD.MOV R6, RZ, RZ, -R6 ;  /* 0x000000ffff068224 */ /* 0x000fe200078e0a06 */
[----:B------:R-:W-:-:S04]  /*1d40*/  @!P1 LOP3.LUT R6, RZ, R4, RZ, 0x33, !PT ;  /* 0x00000004ff069212 */ /* 0x000fc800078e33ff */
[----:B------:R-:W-:Y:S01]  /*1d50*/  IADD3 R2, PT, PT, -R6, RZ, RZ ;  /* 0x000000ff06027210 */ /* 0x000fe20007ffe1ff */
[----:B------:R-:W-:-:S04]  /*1d60*/  USHF.L.U32 UR10, UR10, 0x7, URZ ;  /* 0x000000070a0a7899 */ /* 0x000fc800080006ff */
[----:B------:R-:W-:Y:S01]  /*1d70*/  IMAD R4, R4, R2, R16 ;  /* 0x0000000204047224 */ /* 0x000fe200078e0210 */
[----:B---3--:R-:W-:Y:S07]  /*1d80*/  BRA.U !UP0, `(.L_x_23) ;  /* 0x0000000508407547 */ /* 0x008fee000b800000 */
[----:B------:R-:W1:Y:S01]  /*1d90*/  LDC.64 R2, c[0x0][0x5d8] ;  /* 0x00017600ff027b82 */ /* 0x000e620000000a00 */
[----:B------:R-:W1:Y:S01]  /*1da0*/  LDCU.64 UR6, c[0x0][0x5b0] ;  /* 0x0000b600ff0677ac */ /* 0x000e620008000a00 */
[----:B------:R-:W2:Y:S01]  /*1db0*/  LDCU UR21, c[0x0][0x598] ;  /* 0x0000b300ff1577ac */ /* 0x000ea20008000800 */
[----:B------:R-:W3:Y:S01]  /*1dc0*/  LDCU UR20, c[0x0][0x58c] ;  /* 0x0000b180ff1477ac */ /* 0x000ee20008000800 */
[----:B------:R-:W4:Y:S01]  /*1dd0*/  LDCU UR19, c[0x0][0x59c] ;  /* 0x0000b380ff1377ac */ /* 0x000f220008000800 */
[----:B------:R-:W1:Y:S01]  /*1de0*/  LDCU UR18, c[0x0][0x5a0] ;  /* 0x0000b400ff1277ac */ /* 0x000e620008000800 */
[----:B------:R-:W1:Y:S02]  /*1df0*/  LDCU.64 UR16, c[0x0][0x590] ;  /* 0x0000b200ff1077ac */ /* 0x000e640008000a00 */
[----:B-1----:R-:W-:Y:S01]  /*1e00*/  IMAD R2, R4, UR6, R2 ;  /* 0x0000000604027c24 */ /* 0x002fe2000f8e0202 */
[----:B------:R-:W1:Y:S01]  /*1e10*/  LDCU.64 UR14, c[0x0][0x5b8] ;  /* 0x0000b700ff0e77ac */ /* 0x000e620008000a00 */
[----:B------:R-:W-:Y:S01]  /*1e20*/  IMAD R5, R6, UR7, R3 ;  /* 0x0000000706057c24 */ /* 0x000fe2000f8e0203 */
[----:B------:R-:W1:Y:S01]  /*1e30*/  LDCU.64 UR4, c[0x0][0x5d0] ;  /* 0x0000ba00ff0477ac */ /* 0x000e620008000a00 */
[----:B------:R-:W-:Y:S01]  /*1e40*/  UMOV UR24, URZ ;  /* 0x000000ff00187c82 */ /* 0x000fe20008000000 */
[----:B--234-:R-:W-:-:S05]  /*1e50*/  UMOV UR50, UR40 ;  /* 0x0000002800327c82 */ /* 0x01cfca0008000000 */
.L_x_29:
[----:B------:R-:W-:Y:S01]  /*1e60*/  @!P6 MOV R7, 0x1800 ;  /* 0x000018000007e802 */ /* 0x000fe20000000f00 */
[----:B------:R-:W-:Y:S01]  /*1e70*/  ULEA UR29, UR50, UR37, 0x3 ;  /* 0x00000025321d7291 */ /* 0x000fe2000f8e18ff */
[----:B--2---:R-:W-:Y:S11]  /*1e80*/  @P2 BRA `(.L_x_24) ;  /* 0x00000000000c2947 */ /* 0x004ff60003800000 */
[----:B------:R-:W-:Y:S04]  /*1e90*/  SHF.L.U32 R14, R12, 0x1f, RZ ;  /* 0x0000001f0c0e7819 */ /* 0x000fe800000006ff */
[----:B------:R-:W2:Y:S02]  /*1ea0*/  SYNCS.PHASECHK.TRANS64.TRYWAIT P0, [UR29+0x110], R14 ;  /* 0x0001100eff0075a7 */ /* 0x000ea4000800111d */
[----:B--2---:R-:W-:Y:S05]  /*1eb0*/  @!P0 BRA `(.L_x_25) ;  /* 0x0000007000308947 */ /* 0x004fea0003800000 */
.L_x_24:
[----:B------:R3:W-:Y:S01]  /*1ec0*/  @!P6 SYNCS.ARRIVE.TRANS64 RZ, [UR29], R7 ;  /* 0x00000007ffffe9a7 */ /* 0x0007e2000800001d */
[----:B------:R-:W-:Y:S04]  /*1ed0*/  ULOP3.LUT UR6, UR39, 0x2, URZ, 0xfc, !UPT ;  /* 0x0000000227067892 */ /* 0x000fe8000f8efcff */
[----:B------:R-:W-:Y:S09]  /*1ee0*/  UISETP.NE.AND UP0, UPT, UR6, 0x2, UPT ;  /* 0x000000020600788c */ /* 0x000ff2000bf05270 */
[----:B------:R-:W-:Y:S05]  /*1ef0*/  BRA.U UP0, `(.L_x_26) ;  /* 0x0000000100047547 */ /* 0x000fea000b800000 */
[----:B-1----:R-:W-:Y:S05]  /*1f00*/  BPT.TRAP 0x1 ;  /* 0x000000040000795c */ /* 0x002fea0000300000 */
.L_x_26:
[----:B------:R-:W-:Y:S04]  /*1f10*/  BSSY.RECONVERGENT B0, `(.L_x_27) ;  /* 0x0000003000007945 */ /* 0x000fe80003800200 */
[----:B------:R-:W-:Y:S05]  /*1f20*/  @P5 BRA `(.L_x_28) ;  /* 0x0000000000045947 */ /* 0x000fea0003800000 */
[----:B-1----:R-:W-:Y:S05]  /*1f30*/  BPT.TRAP 0x1 ;  /* 0x000000040000795c */ /* 0x002fea0000300000 */
.L_x_28:
[----:B-1----:R-:W-:Y:S05]  /*1f40*/  BSYNC.RECONVERGENT B0 ;  /* 0x0000000000007941 */ /* 0x002fea0003800200 */
.L_x_27:
[----:B------:R-:W-:Y:S01]  /*1f50*/  UIADD3 UR40, UPT, UPT, UR50, 0x1, URZ ;  /* 0x0000000132287890 */ /* 0x000fe2000fffe0ff */
[----:B------:R-:W-:Y:S03]  /*1f60*/  ELECT P0, URZ, PT ;  /* 0x0000000000ff782f */ /* 0x000fe60003800000 */
[----:B------:R-:W-:Y:S02]  /*1f70*/  UISETP.NE.AND UP0, UPT, UR40, 0x22, UPT ;  /* 0x000000222800788c */ /* 0x000fe4000bf05270 */
[----:B------:R-:W-:Y:S02]  /*1f80*/  USHF.L.U32 UR31, UR24, 0x5, URZ ;  /* 0x00000005181f7899 */ /* 0x000fe400080006ff */
[----:B------:R-:W-:Y:S02]  /*1f90*/  USEL UR32, URZ, 0x1, UP0 ;  /* 0x00000001ff207887 */ /* 0x000fe40008000000 */
[----:B------:R-:W-:Y:S02]  /*1fa0*/  USEL UR40, UR40, URZ, UP0 ;  /* 0x000000ff28287287 */ /* 0x000fe40008000000 */
[----:B------:R-:W-:Y:S02]  /*1fb0*/  ULOP3.LUT UR6, UR31, UR22, URZ, 0xfc, !UPT ;  /* 0x000000161f067292 */ /* 0x000fe4000f8efcff */
[----:B------:R-:W-:Y:S01]  /*1fc0*/  ULEA UR9, UR40, UR37, 0x3 ;  /* 0x0000002528097291 */ /* 0x000fe2000f8e18ff */
[----:B------:R-:W-:Y:S01]  /*1fd0*/  LOP3.LUT R12, R12, UR32, RZ, 0x3c, !PT ;  /* 0x000000200c0c7c12 */ /* 0x000fe2000f8e3cff */
[----:B------:R-:W-:Y:S01]  /*1fe0*/  UIMAD.WIDE.U32 UR26, UR6, UR16, URZ ;  /* 0x00000010061a72a5 */ /* 0x000fe2000f8e00ff */
[----:B---3--:R-:W-:Y:S01]  /*1ff0*/  @P0 PRMT R7, R2, 0x40, R5 ;  /* 0x0000004002070816 */ /* 0x008fe20000000005 */
[----:B------:R-:W-:Y:S01]  /*2000*/  UISETP.NE.AND UP0, UPT, UR20, 0x1, UPT ;  /* 0x000000011400788c */ /* 0x000fe2000bf05270 */
[----:B--2---:R-:W-:Y:S01]  /*2010*/  SHF.L.U32 R3, R12, 0x1f, RZ ;  /* 0x0000001f0c037819 */ /* 0x004fe200000006ff */
[----:B------:R-:W-:Y:S01]  /*2020*/  USHF.R.U32.HI UR7, URZ, UR17, UR27 ;  /* 0x00000011ff077299 */ /* 0x000fe2000801161b */
[----:B------:R-:W-:Y:S01]  /*2030*/  @P0 R2UR UR33, R7 ;  /* 0x00000000072102ca */ /* 0x000fe200000e0000 */
[----:B------:R-:W-:Y:S01]  /*2040*/  UISETP.NE.AND UP2, UPT, UR21, 0x1, UPT ;  /* 0x000000011500788c */ /* 0x000fe2000bf45270 */
[----:B------:R1:W2:Y:S01]  /*2050*/  SYNCS.PHASECHK.TRANS64.TRYWAIT P2, [UR9+0x110], R3 ;  /* 0x00011003ff0075a7 */ /* 0x0002a20008041109 */
[----:B------:R-:W-:Y:S02]  /*2060*/  USEL UR7, UR6, UR7, !UP0 ;  /* 0x0000000706077287 */ /* 0x000fe4000c000000 */
[----:B------:R-:W-:Y:S02]  /*2070*/  UIADD3 UR34, UP1, UPT, UR46, 0x80, URZ ;  /* 0x000000802e227890 */ /* 0x000fe4000ff3e0ff */
[----:B------:R-:W-:Y:S02]  /*2080*/  UIMAD.WIDE.U32 UR26, UR7, UR19, URZ ;  /* 0x00000013071a72a5 */ /* 0x000fe4000f8e00ff */
[----:B------:R-:W-:Y:S02]  /*2090*/  ULEA UR49, UR50, UR37, 0xb ;  /* 0x0000002532317291 */ /* 0x000fe4000f8e58ff */
[----:B------:R-:W-:Y:S02]  /*20a0*/  USHF.R.U32.HI UR13, URZ, UR18, UR27 ;  /* 0x00000012ff0d7299 */ /* 0x000fe4000801161b */
[----:B------:R-:W-:Y:S01]  /*20b0*/  UIADD3 UR25, UPT, UPT, -UR7, URZ, URZ ;  /* 0x000000ff07197290 */ /* 0x000fe2000fffe1ff */
[----:B------:R-:W-:Y:S01]  /*20c0*/  IMAD.U32 R7, RZ, RZ, UR33 ;  /* 0x00000021ff077e24 */ /* 0x000fe2000f8e00ff */
[----:B------:R-:W-:Y:S02]  /*20d0*/  USEL UR13, UR7, UR13, !UP2 ;  /* 0x0000000d070d7287 */ /* 0x000fe4000d000000 */
[----:B------:R-:W-:Y:S02]  /*20e0*/  UIADD3.X UR35, UPT, UPT, URZ, UR47, URZ, UP1, !UPT ;  /* 0x0000002fff237290 */ /* 0x000fe40008ffe4ff */
[----:B------:R-:W-:Y:S02]  /*20f0*/  UIADD3 UR28, UPT, UPT, UR49, 0x4600, URZ ;  /* 0x00004600311c7890 */ /* 0x000fe4000fffe0ff */
[----:B------:R-:W-:Y:S02]  /*2100*/  UIADD3 UR23, UPT, UPT, -UR13, URZ, URZ ;  /* 0x000000ff0d177290 */ /* 0x000fe4000fffe1ff */
[----:B------:R-:W-:Y:S02]  /*2110*/  UIMAD UR6, UR20, UR25, UR6 ;  /* 0x00000019140672a4 */ /* 0x000fe4000f8e0206 */
[----:B------:R-:W-:Y:S01]  /*2120*/  ULEA UR9, UR50, UR36, 0xc ;  /* 0x0000002432097291 */ /* 0x000fe2000f8e60ff */
[----:B-1----:R-:W-:Y:S01]  /*2130*/  IMAD.MOV.U32 R3, RZ, RZ, 0x3 ;  /* 0x00000003ff037424 */ /* 0x002fe200078e00ff */
[----:B------:R-:W-:Y:S02]  /*2140*/  UIADD3 UR32, UP0, UPT, UR46, 0x180, URZ ;  /* 0x000001802e207890 */ /* 0x000fe4000ff1e0ff */
[----:B------:R-:W-:Y:S02]  /*2150*/  UIMAD UR7, UR21, UR23, UR7 ;  /* 0x00000017150772a4 */ /* 0x000fe4000f8e0207 */
[----:B------:R-:W-:Y:S01]  /*2160*/  UIMAD UR11, UR6, UR14, UR4 ;  /* 0x0000000e060b72a4 */ /* 0x000fe2000f8e0204 */
[----:B------:R-:W-:Y:S01]  /*2170*/  @P0 R2UR UR48, R3 ;  /* 0x00000000033002ca */ /* 0x000fe200000e0000 */
[----:B------:R-:W-:Y:S01]  /*2180*/  UMOV UR52, 0x0 ;  /* 0x0000000000347882 */ /* 0x000fe20000000000 */
[----:B------:R-:W-:Y:S01]  /*2190*/  UMOV UR53, 0x10000000 ;  /* 0x1000000000357882 */ /* 0x000fe20000000000 */
[----:B------:R-:W-:Y:S01]  /*21a0*/  UIADD3 UR8, UPT, UPT, UR37, 0x15600, UR9 ;  /* 0x0001560025087890 */ /* 0x000fe2000fffe009 */
[----:B------:R3:W-:Y:S01]  /*21b0*/  UTMALDG.2D [UR28], [UR34], desc[UR52] ;  /* 0x0000341c220075b4 */ /* 0x0007e20008009000 */
[----:B------:R-:W-:Y:S02]  /*21c0*/  UIMAD UR12, UR7, UR15, UR5 ;  /* 0x0000000f070c72a4 */ /* 0x000fe4000f8e0205 */
[----:B------:R-:W-:Y:S01]  /*21d0*/  UIADD3.X UR33, UPT, UPT, URZ, UR47, URZ, UP0, !UPT ;  /* 0x0000002fff217290 */ /* 0x000fe200087fe4ff */
[----:B------:R-:W-:Y:S01]  /*21e0*/  UMOV UR9, UR29 ;  /* 0x0000001d00097c82 */ /* 0x000fe20008000000 */
[----:B------:R-:W-:Y:S01]  /*21f0*/  UIADD3 UR24, UPT, UPT, UR24, 0x1, URZ ;  /* 0x0000000118187890 */ /* 0x000fe2000fffe0ff */
[----:B------:R-:W-:Y:S03]  /*2200*/  UMOV UR23, UR38 ;  /* 0x0000002600177c82 */ /* 0x000fe60008000000 */
[----:B------:R-:W-:Y:S01]  /*2210*/  IMAD.U32 R3, RZ, RZ, UR48 ;  /* 0x00000030ff037e24 */ /* 0x000fe2000f8e00ff */
[----:B------:R-:W-:Y:S01]  /*2220*/  UISETP.NE.AND UP0, UPT, UR24, UR38, UPT ;  /* 0x000000261800728c */ /* 0x000fe2000bf05270 */
[----:B------:R-:W-:Y:S03]  /*2230*/  UMOV UR50, UR40 ;  /* 0x0000002800327c82 */ /* 0x000fe60008000000 */
[----:B------:R-:W-:Y:S04]  /*2240*/  @P0 PRMT R3, R7, 0x5410, R3 ;  /* 0x0000541007030816 */ /* 0x000fe80000000003 */
[----:B------:R-:W-:Y:S11]  /*2250*/  @P0 R2UR UR48, R3 ;  /* 0x00000000033002ca */ /* 0x000ff600000e0000 */
[----:B------:R-:W-:Y:S02]  /*2260*/  @!UPT UIADD3 URZ, UPT, UPT, URZ, URZ, URZ ;  /* 0x000000fffffff290 */ /* 0x000fe4000fffe0ff */
[----:B------:R3:W-:Y:S02]  /*2270*/  UTMALDG.4D.IM2COL.MULTICAST [UR8], [UR32], UR48 ;  /* 0x00000008200073b4 */ /* 0x0007e40008058830 */
[----:B---3--:R-:W-:Y:S05]  /*2280*/  BRA.U UP0, `(.L_x_29) ;  /* 0xfffffff900f47547 */ /* 0x008fea000b83ffff */
.L_x_23:
[----:B------:R-:W-:Y:S01]  /*2290*/  ULEA UR4, UR40, UR37, 0x3 ;  /* 0x0000002528047291 */ /* 0x000fe2000f8e18ff */
[----:B------:R-:W-:Y:S01]  /*22a0*/  SHF.L.U32 R2, R12, 0x1f, RZ ;  /* 0x0000001f0c027819 */ /* 0x000fe200000006ff */
[----:B------:R-:W-:Y:S01]  /*22b0*/  @!P4 SYNCS.ARRIVE.TRANS64.A1T0 RZ, [UR37+0x248], RZ ;  /* 0x000248ffffffc9a7 */ /* 0x000fe20008100025 */
[----:B------:R-:W-:-:S06]  /*22c0*/  UISETP.GT.AND UP0, UPT, UR45, UR44, UPT ;  /* 0x0000002c2d00728c */ /* 0x000fcc000bf04270 */
[----:B------:R1:W3:Y:S03]  /*22d0*/  SYNCS.PHASECHK.TRANS64.TRYWAIT P1, [UR4+0x110], R2 ;  /* 0x00011002ff0075a7 */ /* 0x0002e60008021104 */
[----:B------:R-:W-:Y:S05]  /*22e0*/  BRA.U !UP0, `(.L_x_30) ;  /* 0x0000000508407547 */ /* 0x000fea000b800000 */
[----:B-1----:R-:W1:Y:S01]  /*22f0*/  LDC.64 R2, c[0x0][0x5d8] ;  /* 0x00017600ff027b82 */ /* 0x002e620000000a00 */
[----:B------:R-:W1:Y:S01]  /*2300*/  LDCU.64 UR6, c[0x0][0x5b0] ;  /* 0x0000b600ff0677ac */ /* 0x000e620008000a00 */
[----:B------:R-:W4:Y:S01]  /*2310*/  LDCU UR25, c[0x0][0x598] ;  /* 0x0000b300ff1977ac */ /* 0x000f220008000800 */
[----:B------:R-:W1:Y:S01]  /*2320*/  LDCU UR24, c[0x0][0x58c] ;  /* 0x0000b180ff1877ac */ /* 0x000e620008000800 */
[----:B------:R-:W1:Y:S01]  /*2330*/  LDCU UR11, c[0x0][0x59c] ;  /* 0x0000b380ff0b77ac */ /* 0x000e620008000800 */
[----:B------:R-:W1:Y:S01]  /*2340*/  LDCU UR9, c[0x0][0x5a0] ;  /* 0x0000b400ff0977ac */ /* 0x000e620008000800 */
[----:B------:R-:W1:Y:S02]  /*2350*/  LDCU.64 UR14, c[0x0][0x590] ;  /* 0x0000b200ff0e77ac */ /* 0x000e640008000a00 */
[----:B-1----:R-:W-:Y:S01]  /*2360*/  IMAD R2, R4, UR6, R2 ;  /* 0x0000000604027c24 */ /* 0x002fe2000f8e0202 */
[----:B------:R-:W1:Y:S01]  /*2370*/  LDCU.64 UR12, c[0x0][0x5b8] ;  /* 0x0000b700ff0c77ac */ /* 0x000e620008000a00 */
[----:B------:R-:W-:Y:S01]  /*2380*/  IMAD R6, R6, UR7, R3 ;  /* 0x0000000706067c24 */ /* 0x000fe2000f8e0203 */
[----:B------:R-:W1:Y:S01]  /*2390*/  LDCU.64 UR4, c[0x0][0x5d0] ;  /* 0x0000ba00ff0477ac */ /* 0x000e620008000a00 */
[----:B------:R-:W-:Y:S01]  /*23a0*/  UIADD3 UR8, UPT, UPT, UR41, UR23, URZ ;  /* 0x0000001729087290 */ /* 0x000fe2000fffe0ff */
[----:B----4-:R-:W-:-:S11]  /*23b0*/  UMOV UR52, UR40 ;  /* 0x0000002800347c82 */ /* 0x010fd60008000000 */
.L_x_36:
[----:B------:R-:W-:Y:S01]  /*23c0*/  @!P6 MOV R4, 0x1800 ;  /* 0x000018000004e802 */ /* 0x000fe20000000f00 */
[----:B------:R-:W-:Y:S01]  /*23d0*/  ULEA UR33, UR52, UR37, 0x3 ;  /* 0x0000002534217291 */ /* 0x000fe2000f8e18ff */
[----:B---34-:R-:W-:Y:S11]  /*23e0*/  @P1 BRA `(.L_x_31) ;  /* 0x00000000000c1947 */ /* 0x018ff60003800000 */
[----:B------:R-:W-:Y:S04]  /*23f0*/  SHF.L.U32 R5, R12, 0x1f, RZ ;  /* 0x0000001f0c057819 */ /* 0x000fe800000006ff */
[----:B------:R-:W3:Y:S02]  /*2400*/  SYNCS.PHASECHK.TRANS64.TRYWAIT P0, [UR33+0x110], R5 ;  /* 0x00011005ff0075a7 */ /* 0x000ee40008001121 */
[----:B---3--:R-:W-:Y:S05]  /*2410*/  @!P0 BRA `(.L_x_32) ;  /* 0x0000006800f08947 */ /* 0x008fea0003800000 */
.L_x_31:
[----:B------:R4:W-:Y:S01]  /*2420*/  @!P6 SYNCS.ARRIVE.TRANS64 RZ, [UR33], R4 ;  /* 0x00000004ffffe9a7 */ /* 0x0009e20008000021 */
[----:B------:R-:W-:Y:S04]  /*2430*/  ULOP3.LUT UR6, UR39, 0x2, URZ, 0xfc, !UPT ;  /* 0x0000000227067892 */ /* 0x000fe8000f8efcff */
[----:B------:R-:W-:Y:S09]  /*2440*/  UISETP.NE.AND UP0, UPT, UR6, 0x2, UPT ;  /* 0x000000020600788c */ /* 0x000ff2000bf05270 */
[----:B------:R-:W-:Y:S05]  /*2450*/  BRA.U UP0, `(.L_x_33) ;  /* 0x0000000100047547 */ /* 0x000fea000b800000 */
[----:B-1----:R-:W-:Y:S05]  /*2460*/  BPT.TRAP 0x1 ;  /* 0x000000040000795c */ /* 0x002fea0000300000 */
.L_x_33:
[----:B------:R-:W-:Y:S04]  /*2470*/  BSSY.RECONVERGENT B0, `(.L_x_34) ;  /* 0x0000003000007945 */ /* 0x000fe80003800200 */
[----:B------:R-:W-:Y:S05]  /*2480*/  @P5 BRA `(.L_x_35) ;  /* 0x0000000000045947 */ /* 0x000fea0003800000 */
[----:B-1----:R-:W-:Y:S05]  /*2490*/  BPT.TRAP 0x1 ;  /* 0x000000040000795c */ /* 0x002fea0000300000 */
.L_x_35:
[----:B-1----:R-:W-:Y:S05]  /*24a0*/  BSYNC.RECONVERGENT B0 ;  /* 0x0000000000007941 */ /* 0x002fea0003800200 */
.L_x_34:
        /* <DEDUP_REMOVED lines=10> */
[----:B----4-:R-:W-:Y:S01]  /*2550*/  @P0 PRMT R4, R2, 0x40, R6 ;  /* 0x0000004002040816 */ /* 0x010fe20000000006 */
[----:B------:R-:W-:Y:S01]  /*2560*/  UISETP.NE.AND UP0, UPT, UR24, 0x1, UPT ;  /* 0x000000011800788c */ /* 0x000fe2000bf05270 */
[----:B---3--:R-:W-:Y:S01]  /*2570*/  SHF.L.U32 R3, R12, 0x1f, RZ ;  /* 0x0000001f0c037819 */ /* 0x008fe200000006ff */
[----:B------:R-:W-:Y:S02]  /*2580*/  USHF.R.U32.HI UR7, URZ, UR15, UR27 ;  /* 0x0000000fff077299 */ /* 0x000fe4000801161b */
[----:B------:R-:W-:Y:S01]  /*2590*/  UISETP.NE.AND UP2, UPT, UR25, 0x1, UPT ;  /* 0x000000011900788c */ /* 0x000fe2000bf45270 */
[----:B------:R1:W4:Y:S01]  /*25a0*/  SYNCS.PHASECHK.TRANS64.TRYWAIT P1, [UR17+0x110], R3 ;  /* 0x00011003ff0075a7 */ /* 0x0003220008021111 */
[----:B------:R-:W-:Y:S01]  /*25b0*/  USEL UR7, UR6, UR7, !UP0 ;  /* 0x0000000706077287 */ /* 0x000fe2000c000000 */
[----:B------:R-:W-:Y:S01]  /*25c0*/  @P0 R2UR UR17, R4 ;  /* 0x00000000041102ca */ /* 0x000fe200000e0000 */
[----:B------:R-:W-:Y:S02]  /*25d0*/  ULEA UR29, UR52, UR37, 0xb ;  /* 0x00000025341d7291 */ /* 0x000fe4000f8e58ff */
[----:B------:R-:W-:Y:S02]  /*25e0*/  UIMAD.WIDE.U32 UR26, UR7, UR11, URZ ;  /* 0x0000000b071a72a5 */ /* 0x000fe4000f8e00ff */
[----:B------:R-:W-:Y:S02]  /*25f0*/  UIADD3 UR50, UP1, UPT, UR46, 0x80, URZ ;  /* 0x000000802e327890 */ /* 0x000fe4000ff3e0ff */
[----:B------:R-:W-:Y:S02]  /*2600*/  USHF.R.U32.HI UR21, URZ, UR9, UR27 ;  /* 0x00000009ff157299 */ /* 0x000fe4000801161b */
[----:B------:R-:W-:Y:S02]  /*2610*/  UIADD3 UR27, UPT, UPT, -UR7, URZ, URZ ;  /* 0x000000ff071b7290 */ /* 0x000fe4000fffe1ff */
[----:B------:R-:W-:Y:S02]  /*2620*/  USEL UR21, UR7, UR21, !UP2 ;  /* 0x0000001507157287 */ /* 0x000fe4000d000000 */
[----:B------:R-:W-:Y:S01]  /*2630*/  UIADD3 UR32, UPT, UPT, UR29, 0x4600, URZ ;  /* 0x000046001d207890 */ /* 0x000fe2000fffe0ff */
[----:B------:R-:W-:Y:S01]  /*2640*/  IMAD.U32 R4, RZ, RZ, UR17 ;  /* 0x00000011ff047e24 */ /* 0x000fe2000f8e00ff */
[----:B------:R-:W-:Y:S02]  /*2650*/  UIADD3 UR26, UPT, UPT, -UR21, URZ, URZ ;  /* 0x000000ff151a7290 */ /* 0x000fe4000fffe1ff */
[----:B------:R-:W-:Y:S02]  /*2660*/  UIADD3.X UR51, UPT, UPT, URZ, UR47, URZ, UP1, !UPT ;  /* 0x0000002fff337290 */ /* 0x000fe40008ffe4ff */
[----:B------:R-:W-:Y:S02]  /*2670*/  UIMAD UR6, UR24, UR27, UR6 ;  /* 0x0000001b180672a4 */ /* 0x000fe4000f8e0206 */
[----:B------:R-:W-:Y:S01]  /*2680*/  UIADD3 UR28, UP0, UPT, UR46, 0x180, URZ ;  /* 0x000001802e1c7890 */ /* 0x000fe2000ff1e0ff */
[----:B-1----:R-:W-:Y:S01]  /*2690*/  IMAD.MOV.U32 R3, RZ, RZ, 0x3 ;  /* 0x00000003ff037424 */ /* 0x002fe200078e00ff */
[----:B------:R-:W-:Y:S02]  /*26a0*/  UIMAD UR7, UR25, UR26, UR7 ;  /* 0x0000001a190772a4 */ /* 0x000fe4000f8e0207 */
[----:B------:R-:W-:Y:S02]  /*26b0*/  UIMAD UR19, UR6, UR12, UR4 ;  /* 0x0000000c061372a4 */ /* 0x000fe4000f8e0204 */
[----:B------:R-:W-:Y:S01]  /*26c0*/  ULEA UR16, UR52, UR42, 0xc ;  /* 0x0000002a34107291 */ /* 0x000fe2000f8e60ff */
[----:B------:R-:W-:Y:S01]  /*26d0*/  @P0 R2UR UR18, R3 ;  /* 0x00000000031202ca */ /* 0x000fe200000e0000 */
[----:B------:R-:W-:Y:S01]  /*26e0*/  UMOV UR48, 0x0 ;  /* 0x0000000000307882 */ /* 0x000fe20000000000 */
[----:B------:R-:W-:Y:S01]  /*26f0*/  UMOV UR49, 0x10000000 ;  /* 0x1000000000317882 */ /* 0x000fe20000000000 */
[----:B------:R-:W-:Y:S01]  /*2700*/  UMOV UR34, UR30 ;  /* 0x0000001e00227c82 */ /* 0x000fe20008000000 */
[----:B------:R-:W-:Y:S01]  /*2710*/  UIMAD UR20, UR7, UR13, UR5 ;  /* 0x0000000d071472a4 */ /* 0x000fe2000f8e0205 */
[----:B------:R1:W-:Y:S01]  /*2720*/  UTMALDG.2D [UR32], [UR50], desc[UR48] ;  /* 0x00003020320075b4 */ /* 0x0003e20008009000 */
[----:B------:R-:W-:Y:S01]  /*2730*/  UIADD3.X UR29, UPT, UPT, URZ, UR47, URZ, UP0, !UPT ;  /* 0x0000002fff1d7290 */ /* 0x000fe200087fe4ff */
[----:B------:R-:W-:Y:S01]  /*2740*/  UMOV UR17, UR33 ;  /* 0x0000002100117c82 */ /* 0x000fe20008000000 */
[----:B------:R-:W-:Y:S01]  /*2750*/  UIADD3 UR23, UPT, UPT, UR23, 0x1, URZ ;  /* 0x0000000117177890 */ /* 0x000fe2000fffe0ff */
[----:B------:R-:W-:Y:S04]  /*2760*/  UMOV UR52, UR40 ;  /* 0x0000002800347c82 */ /* 0x000fe80008000000 */
[----:B------:R-:W-:Y:S01]  /*2770*/  IMAD.U32 R3, RZ, RZ, UR18 ;  /* 0x00000012ff037e24 */ /* 0x000fe2000f8e00ff */
[----:B------:R-:W-:Y:S01]  /*2780*/  UMOV UR18, UR10 ;  /* 0x0000000a00127c82 */ /* 0x000fe20008000000 */
[----:B------:R-:W-:Y:S03]  /*2790*/  UISETP.NE.AND UP0, UPT, UR23, UR8, UPT ;  /* 0x000000081700728c */ /* 0x000fe6000bf05270 */
[----:B------:R-:W-:Y:S04]  /*27a0*/  @P0 PRMT R3, R4, 0x5410, R3 ;  /* 0x0000541004030816 */ /* 0x000fe80000000003 */
[----:B------:R-:W-:Y:S11]  /*27b0*/  @P0 R2UR UR31, R3 ;  /* 0x00000000031f02ca */ /* 0x000ff600000e0000 */
[----:B------:R-:W-:Y:S02]  /*27c0*/  @!UPT UIADD3 URZ, UPT, UPT, URZ, URZ, URZ ;  /* 0x000000fffffff290 */ /* 0x000fe4000fffe0ff */
[----:B------:R1:W-:Y:S02]  /*27d0*/  UTMALDG.4D.IM2COL.MULTICAST [UR16], [UR28], UR31 ;  /* 0x000000101c0073b4 */ /* 0x0003e4000805881f */
[----:B-1----:R-:W-:Y:S05]  /*27e0*/  BRA.U UP0, `(.L_x_36) ;  /* 0xfffffff900f47547 */ /* 0x002fea000b83ffff */
.L_x_30:
[----:B------:R-:W-:Y:S01]  /*27f0*/  SHF.L.U32 R3, R11, 0x1f, RZ ;  /* 0x0000001f0b037819 */ /* 0x000fe200000006ff */
[----:B------:R-:W-:-:S03]  /*2800*/  NOP ;  /* 0x0000000000007918 */ /* 0x000fc60000000000 */
[----:B------:R-:W2:Y:S02]  /*2810*/  SYNCS.PHASECHK.TRANS64.TRYWAIT P0, [UR37+0x250], R3 ;  /* 0x00025003ff0075a7 */ /* 0x000ea40008001125 */
[----:B--2---:R-:W-:Y:S05]  /*2820*/  @!P0 BRA `(.L_x_37) ;  /* 0x0000006800048947 */ /* 0x004fea0003800000 */
.L_x_139:
[----:B------:R-:W2:Y:S01]  /*2830*/  LDS.128 R4, [UR37+0x290] ;  /* 0x00029025ff047984 */ /* 0x000ea20008000c00 */
[----:B------:R-:W-:Y:S01]  /*2840*/  UIADD3 UR4, UPT, UPT, UR37, 0x258, URZ ;  /* 0x0000025825047890 */ /* 0x000fe2000fffe0ff */
[----:B---34-:R-:W-:Y:S01]  /*2850*/  ISETP.GE.AND P1, PT, R40, 0x1, PT ;  /* 0x000000012800780c */ /* 0x018fe20003f26270 */
[----:B------:R-:W-:Y:S01]  /*2860*/  @!PT LDS RZ, [RZ] ;  /* 0x00000000fffff984 */ /* 0x000fe20000000800 */
[----:B------:R-:W-:Y:S01]  /*2870*/  @!PT LDS RZ, [RZ] ;  /* 0x00000000fffff984 */ /* 0x000fe20000000800 */
[----:B------:R-:W-:Y:S01]  /*2880*/  @!PT LDS RZ, [RZ] ;  /* 0x00000000fffff984 */ /* 0x000fe20000000800 */
[----:B------:R-:W-:Y:S01]  /*2890*/  @!PT LDS RZ, [RZ] ;  /* 0x00000000fffff984 */ /* 0x000fe20000000800 */
[----:B------:R3:W-:Y:S06]  /*28a0*/  MEMBAR.ALL.CTA ;  /* 0x0000000000007992 */ /* 0x0007ec0000008000 */
[----:B---3--:R-:W3:Y:S01]  /*28b0*/  FENCE.VIEW.ASYNC.S ;  /* 0x00000000000073c6 */ /* 0x008ee20000000000 */
[----:B------:R-:W-:-:S09]  /*28c0*/  UPRMT UR4, URZ, 0x654, UR4 ;  /* 0x00000654ff047896 */ /* 0x000fd20008000004 */
[----:B---3--:R-:W-:Y:S01]  /*28d0*/  SYNCS.ARRIVE.TRANS64.RED.A1T0 RZ, [UR4], RZ ;  /* 0x000000ffffff79a7 */ /* 0x008fe20008100404 */
[----:B--2---:R-:W-:-:S13]  /*28e0*/  LOP3.LUT P0, RZ, R6, 0x1, RZ, 0xc0, !PT ;  /* 0x0000000106ff7812 */ /* 0x004fda000780c0ff */
[----:B------:R-:W-:Y:S02]  /*28f0*/  @P0 MOV R10, R4 ;  /* 0x00000004000a0202 */ /* 0x000fe40000000f00 */
[----:B------:R-:W-:Y:S01]  /*2900*/  @P0 LOP3.LUT R8, R5, 0xffff, RZ, 0xc0, !PT ;  /* 0x0000ffff05080812 */ /* 0x000fe200078ec0ff */
[----:B------:R-:W-:Y:S06]  /*2910*/  @!P1 BRA `(.L_x_38) ;  /* 0x0000000000b89947 */ /* 0x000fec0003800000 */
[----:B------:R-:W2:Y:S01]  /*2920*/  LDC.64 R4, c[0x0][0xb18] ;  /* 0x0002c600ff047b82 */ /* 0x000ea20000000a00 */
[----:B------:R-:W-:-:S07]  /*2930*/  ISETP.NE.AND P3, PT, R40, 0x1, PT ;  /* 0x000000012800780c */ /* 0x000fce0003f65270 */
[----:B------:R-:W3:Y:S08]  /*2940*/  LDC.64 R6, c[0x0][0xb10] ;  /* 0x0002c400ff067b82 */ /* 0x000ef00000000a00 */
[----:B------:R-:W4:Y:S08]  /*2950*/  LDC R14, c[0x0][0xb20] ;  /* 0x0002c800ff0e7b82 */ /* 0x000f300000000800 */
[----:B------:R-:W4:Y:S01]  /*2960*/  LDC R15, c[0x0][0xb0c] ;  /* 0x0002c300ff0f7b82 */ /* 0x000f220000000800 */
[----:B--2---:R-:W-:Y:S01]  /*2970*/  IMAD.HI.U32 R17, R0, R5, RZ ;  /* 0x0000000500117227 */ /* 0x004fe200078e00ff */
[----:B------:R-:W-:-:S03]  /*2980*/  ISETP.NE.AND P1, PT, R4, 0x1, PT ;  /* 0x000000010400780c */ /* 0x000fc60003f25270 */
[----:B------:R-:W-:-:S03]  /*2990*/  IMAD.HI.U32 R5, R8, R5, RZ ;  /* 0x0000000508057227 */ /* 0x000fc600078e00ff */
[----:B-1----:R-:W1:Y:S01]  /*29a0*/  LDC.64 R2, c[0x0][0xb28] ;  /* 0x0002ca00ff027b82 */ /* 0x002e620000000a00 */
[----:B---3--:R-:W-:-:S04]  /*29b0*/  IMAD.HI.U32 R18, R9, R6, RZ ;  /* 0x0000000609127227 */ /* 0x008fc800078e00ff */
[----:B------:R-:W-:Y:S01]  /*29c0*/  IMAD.HI.U32 R19, R10, R6, RZ ;  /* 0x000000060a137227 */ /* 0x000fe200078e00ff */
[----:B------:R-:W-:Y:S02]  /*29d0*/  SHF.R.U32.HI R18, RZ, R7, R18 ;  /* 0x00000007ff127219 */ /* 0x000fe40000011612 */
[-C--:B----4-:R-:W-:Y:S02]  /*29e0*/  SHF.R.U32.HI R17, RZ, R14.reuse, R17 ;  /* 0x0000000eff117219 */ /* 0x090fe40000011611 */
[----:B------:R-:W-:Y:S02]  /*29f0*/  SHF.R.U32.HI R5, RZ, R14, R5 ;  /* 0x0000000eff057219 */ /* 0x000fe40000011605 */
[----:B------:R-:W-:Y:S02]  /*2a00*/  SEL R17, R0, R17, !P1 ;  /* 0x0000001100117207 */ /* 0x000fe40004800000 */
[----:B------:R-:W-:Y:S02]  /*2a10*/  SHF.R.U32.HI R19, RZ, R7, R19 ;  /* 0x00000007ff137219 */ /* 0x000fe40000011613 */
[----:B------:R-:W-:-:S02]  /*2a20*/  ISETP.NE.AND P2, PT, R15, 0x1, PT ;  /* 0x000000010f00780c */ /* 0x000fc40003f45270 */
[----:B------:R-:W-:Y:S02]  /*2a30*/  SEL R5, R8, R5, !P1 ;  /* 0x0000000508057207 */ /* 0x000fe40004800000 */
[----:B------:R-:W-:Y:S02]  /*2a40*/  SEL R18, R9, R18, !P2 ;  /* 0x0000001209127207 */ /* 0x000fe40005000000 */
[----:B------:R-:W-:Y:S01]  /*2a50*/  SEL R19, R10, R19, !P2 ;  /* 0x000000130a137207 */ /* 0x000fe20005000000 */
[----:B-1----:R-:W-:-:S04]  /*2a60*/  IMAD.HI.U32 R16, R17, R2, RZ ;  /* 0x0000000211107227 */ /* 0x002fc800078e00ff */
        /* <DEDUP_REMOVED lines=10> */
[----:B------:R-:W-:-:S04]  /*2b10*/  @!P1 IMAD.HI.U32 R7, R19, R2, RZ ;  /* 0x0000000213079227 */ /* 0x000fc800078e00ff */
[----:B------:R-:W-:Y:S01]  /*2b20*/  IMAD.MOV R2, RZ, RZ, -R6 ;  /* 0x000000ffff027224 */ /* 0x000fe200078e0a06 */
[----:B------:R-:W-:Y:S02]  /*2b30*/  @!P1 SHF.R.U32.HI R3, RZ, R3, R7 ;  /* 0x00000003ff039219 */ /* 0x000fe40000011607 */
[----:B------:R-:W-:Y:S01]  /*2b40*/  IADD3 R7, PT, PT, -R5, RZ, RZ ;  /* 0x000000ff05077210 */ /* 0x000fe20007ffe1ff */
[----:B------:R-:W-:Y:S01]  /*2b50*/  IMAD R2, R40, R2, R5 ;  /* 0x0000000228027224 */ /* 0x000fe200078e0205 */
        /* <DEDUP_REMOVED lines=10> */
.L_x_38:
[----:B------:R-:W2:Y:S02]  /*2c00*/  LDCU UR4, c[0x0][0xb30] ;  /* 0x00016600ff0477ac */ /* 0x000ea40008000800 */
[----:B--2---:R-:W-:-:S09]  /*2c10*/  UISETP.NE.AND UP0, UPT, UR4, 0x1, UPT ;  /* 0x000000010400788c */ /* 0x004fd2000bf05270 */
[----:B------:R-:W-:Y:S05]  /*2c20*/  BRA.U UP0, `(.L_x_39) ;  /* 0x0000000100407547 */ /* 0x000fea000b800000 */
[----:B------:R-:W2:Y:S08]  /*2c30*/  LDC.64 R4, c[0x0][0xb10] ;  /* 0x0002c400ff047b82 */ /* 0x000eb00000000a00 */
[----:B-1----:R-:W1:Y:S08]  /*2c40*/  LDC.64 R2, c[0x0][0xb18] ;  /* 0x0002c600ff027b82 */ /* 0x002e700000000a00 */
[----:B------:R-:W3:Y:S08]  /*2c50*/  LDC R6, c[0x0][0xb20] ;  /* 0x0002c800ff067b82 */ /* 0x000ef00000000800 */
[----:B------:R-:W4:Y:S01]  /*2c60*/  LDC R7, c[0x0][0xb0c] ;  /* 0x0002c300ff077b82 */ /* 0x000f220000000800 */
[----:B--2---:R-:W-:-:S05]  /*2c70*/  IMAD.HI.U32 R4, R10, R4, RZ ;  /* 0x000000040a047227 */ /* 0x004fca00078e00ff */
[----:B------:R-:W-:Y:S01]  /*2c80*/  SHF.R.U32.HI R4, RZ, R5, R4 ;  /* 0x00000005ff047219 */ /* 0x000fe20000011604 */
[----:B-1----:R-:W-:Y:S01]  /*2c90*/  IMAD.HI.U32 R3, R8, R3, RZ ;  /* 0x0000000308037227 */ /* 0x002fe200078e00ff */
[----:B------:R-:W-:-:S04]  /*2ca0*/  ISETP.NE.AND P1, PT, R2, 0x1, PT ;  /* 0x000000010200780c */ /* 0x000fc80003f25270 */
[----:B---3--:R-:W-:-:S04]  /*2cb0*/  SHF.R.U32.HI R3, RZ, R6, R3 ;  /* 0x00000006ff037219 */ /* 0x008fc80000011603 */
[----:B------:R-:W-:Y:S02]  /*2cc0*/  SEL R3, R8, R3, !P1 ;  /* 0x0000000308037207 */ /* 0x000fe40004800000 */
[----:B----4-:R-:W-:-:S04]  /*2cd0*/  ISETP.NE.AND P2, PT, R7, 0x1, PT ;  /* 0x000000010700780c */ /* 0x010fc80003f45270 */
[----:B------:R-:W-:-:S05]  /*2ce0*/  SEL R4, R10, R4, !P2 ;  /* 0x000000040a047207 */ /* 0x000fca0005000000 */
[----:B------:R-:W-:Y:S02]  /*2cf0*/  IMAD.IADD R5, R3, 0x1, -R4 ;  /* 0x0000000103057824 */ /* 0x000fe400078e0a04 */
[----:B------:R-:W-:Y:S02]  /*2d00*/  IMAD.IADD R3, R4, 0x1, -R3 ;  /* 0x0000000104037824 */ /* 0x000fe400078e0a03 */
[----:B------:R-:W-:Y:S02]  /*2d10*/  IMAD R10, R5, R7, R10 ;  /* 0x00000007050a7224 */ /* 0x000fe400078e020a */
[----:B------:R-:W-:-:S07]  /*2d20*/  IMAD R8, R3, R2, R8 ;  /* 0x0000000203087224 */ /* 0x000fce00078e0208 */
.L_x_39:
[----:B------:R-:W-:Y:S01]  /*2d30*/  PLOP3.LUT P4, PT, PT, PT, PT, 0x80, 0x8 ;  /* 0x000000000008781c */ /* 0x000fe20003f8f070 */
[----:B------:R-:W-:Y:S01]  /*2d40*/  IMAD.IADD R15, R10, 0x1, R97 ;  /* 0x000000010a0f7824 */ /* 0x000fe200078e0261 */
[----:B------:R-:W-:Y:S01]  /*2d50*/  LOP3.LUT R11, R11, 0x1, RZ, 0x3c, !PT ;  /* 0x000000010b0b7812 */ /* 0x000fe200078e3cff */
[----:B------:R-:W-:Y:S01]  /*2d60*/  IMAD.IADD R14, R8, 0x1, R96 ;  /* 0x00000001080e7824 */ /* 0x000fe200078e0260 */
[----:B------:R-:W-:Y:S09]  /*2d70*/  @P0 BRA `(.L_x_40) ;  /* 0xffffffec00080947 */ /* 0x000ff2000383ffff */
[----:B------:R-:W-:Y:S01]  /*2d80*/  UIADD3 UR37, UPT, UPT, UR37, 0x110, URZ ;  /* 0x0000011025257890 */ /* 0x000fe2000fffe0ff */
[----:B-1----:R-:W-:-:S03]  /*2d90*/  SHF.L.U32 R2, R12, 0x1f, RZ ;  /* 0x0000001f0c027819 */ /* 0x002fc600000006ff */
[----:B------:R-:W-:-:S09]  /*2da0*/  ULEA UR4, UR40, UR37, 0x3 ;  /* 0x0000002528047291 */ /* 0x000fd2000f8e18ff */
[----:B------:R-:W1:Y:S02]  /*2db0*/  SYNCS.PHASECHK.TRANS64.TRYWAIT P0, [UR4], R2 ;  /* 0x00000002ff0075a7 */ /* 0x000e640008001104 */
[----:B-1----:R-:W-:Y:S05]  /*2dc0*/  @!P0 BRA `(.L_x_41) ;  /* 0x0000006000b48947 */ /* 0x002fea0003800000 */
.L_x_141:
[----:B------:R-:W-:-:S04]  /*2dd0*/  UIADD3 UR5, UPT, UPT, UR40, 0x1, URZ ;  /* 0x0000000128057890 */ /* 0x000fc8000fffe0ff */
[----:B------:R-:W-:-:S04]  /*2de0*/  UISETP.NE.AND UP0, UPT, UR5, 0x22, UPT ;  /* 0x000000220500788c */ /* 0x000fc8000bf05270 */
[----:B------:R-:W-:Y:S02]  /*2df0*/  USEL UR6, URZ, 0x1, UP0 ;  /* 0x00000001ff067887 */ /* 0x000fe40008000000 */
[----:B------:R-:W-:-:S04]  /*2e00*/  USEL UR5, UR5, URZ, UP0 ;  /* 0x000000ff05057287 */ /* 0x000fc80008000000 */
[----:B------:R-:W-:Y:S01]  /*2e10*/  ULEA UR4, UR5, UR37, 0x3 ;  /* 0x0000002505047291 */ /* 0x000fe2000f8e18ff */
[----:B-1----:R-:W-:-:S04]  /*2e20*/  LOP3.LUT R2, R12, UR6, RZ, 0x3c, !PT ;  /* 0x000000060c027c12 */ /* 0x002fc8000f8e3cff */
[----:B------:R-:W-:-:S04]  /*2e30*/  SHF.L.U32 R3, R2, 0x1f, RZ ;  /* 0x0000001f02037819 */ /* 0x000fc800000006ff */
[----:B------:R-:W1:Y:S02]  /*2e40*/  SYNCS.PHASECHK.TRANS64.TRYWAIT P0, [UR4], R3 ;  /* 0x00000003ff0075a7 */ /* 0x000e640008001104 */
[----:B-1----:R-:W-:Y:S05]  /*2e50*/  @!P0 BRA `(.L_x_42) ;  /* 0x0000006000a88947 */ /* 0x002fea0003800000 */
.L_x_143:
[----:B------:R-:W-:-:S04]  /*2e60*/  UIADD3 UR5, UPT, UPT, UR5, 0x1, URZ ;  /* 0x0000000105057890 */ /* 0x000fc8000fffe0ff */
[----:B------:R-:W-:-:S04]  /*2e70*/  UISETP.NE.AND UP0, UPT, UR5, 0x22, UPT ;  /* 0x000000220500788c */ /* 0x000fc8000bf05270 */
[----:B------:R-:W-:Y:S02]  /*2e80*/  USEL UR6, URZ, 0x1, UP0 ;  /* 0x00000001ff067887 */ /* 0x000fe40008000000 */
[----:B------:R-:W-:-:S04]  /*2e90*/  USEL UR5, UR5, URZ, UP0 ;  /* 0x000000ff05057287 */ /* 0x000fc80008000000 */
[----:B------:R-:W-:Y:S01]  /*2ea0*/  ULEA UR4, UR5, UR37, 0x3 ;  /* 0x0000002505047291 */ /* 0x000fe2000f8e18ff */
[----:B------:R-:W-:-:S04]  /*2eb0*/  LOP3.LUT R2, R2, UR6, RZ, 0x3c, !PT ;  /* 0x0000000602027c12 */ /* 0x000fc8000f8e3cff */
[----:B-1----:R-:W-:-:S04]  /*2ec0*/  SHF.L.U32 R3, R2, 0x1f, RZ ;  /* 0x0000001f02037819 */ /* 0x002fc800000006ff */
[----:B------:R-:W1:Y:S02]  /*2ed0*/  SYNCS.PHASECHK.TRANS64.TRYWAIT P0, [UR4], R3 ;  /* 0x00000003ff0075a7 */ /* 0x000e640008001104 */
[----:B-1----:R-:W-:Y:S05]  /*2ee0*/  @!P0 BRA `(.L_x_43) ;  /* 0x00000060009c8947 */ /* 0x002fea0003800000 */
.L_x_145:
        /* <DEDUP_REMOVED lines=9> */
.L_x_147:
        /* <DEDUP_REMOVED lines=9> */
.L_x_149:
        /* <DEDUP_REMOVED lines=9> */
.L_x_151:
        /* <DEDUP_REMOVED lines=9> */
.L_x_153:
        /* <DEDUP_REMOVED lines=9> */
.L_x_155:
        /* <DEDUP_REMOVED lines=9> */
.L_x_157:
        /* <DEDUP_REMOVED lines=9> */
.L_x_159:
        /* <DEDUP_REMOVED lines=9> */
.L_x_161:
        /* <DEDUP_REMOVED lines=9> */
.L_x_163:
        /* <DEDUP_REMOVED lines=9> */
.L_x_165:
        /* <DEDUP_REMOVED lines=9> */
.L_x_167:
        /* <DEDUP_REMOVED lines=9> */
.L_x_169:
        /* <DEDUP_REMOVED lines=9> */
.L_x_171:
        /* <DEDUP_REMOVED lines=9> */
.L_x_173:
        /* <DEDUP_REMOVED lines=9> */
.L_x_175:
        /* <DEDUP_REMOVED lines=9> */
.L_x_177:
        /* <DEDUP_REMOVED lines=9> */
.L_x_179:
        /* <DEDUP_REMOVED lines=9> */
.L_x_181:
        /* <DEDUP_REMOVED lines=9> */
.L_x_183:
        /* <DEDUP_REMOVED lines=9> */
.L_x_185:
        /* <DEDUP_REMOVED lines=9> */
.L_x_187:
        /* <DEDUP_REMOVED lines=9> */
.L_x_189:
        /* <DEDUP_REMOVED lines=9> */
.L_x_191:
        /* <DEDUP_REMOVED lines=9> */
.L_x_193:
        /* <DEDUP_REMOVED lines=9> */
.L_x_195:
        /* <DEDUP_REMOVED lines=9> */
.L_x_197:
        /* <DEDUP_REMOVED lines=9> */
.L_x_199:
        /* <DEDUP_REMOVED lines=9> */
.L_x_201:
        /* <DEDUP_REMOVED lines=9> */
.L_x_203:
        /* <DEDUP_REMOVED lines=9> */
.L_x_205:
[----:B------:R-:W-:-:S04]  /*3fd0*/  UIADD3 UR5, UPT, UPT, UR5, 0x1, URZ ;  /* 0x0000000105057890 */ /* 0x000fc8000fffe0ff */
[----:B------:R-:W-:-:S04]  /*3fe0*/  UISETP.NE.AND UP0, UPT, UR5, 0x22, UPT ;  /* 0x000000220500788c */ /* 0x000fc8000bf05270 */
[----:B------:R-:W-:Y:S02]  /*3ff0*/  USEL UR4, URZ, 0x1, UP0 ;  /* 0x00000001ff047887 */ /* 0x000fe40008000000 */
[----:B------:R-:W-:-:S04]  /*4000*/  USEL UR5, UR5, URZ, UP0 ;  /* 0x000000ff05057287 */ /* 0x000fc80008000000 */
[----:B------:R-:W-:Y:S01]  /*4010*/  ULEA UR5, UR5, UR37, 0x3 ;  /* 0x0000002505057291 */ /* 0x000fe2000f8e18ff */
[----:B------:R-:W-:-:S04]  /*4020*/  LOP3.LUT R2, R2, UR4, RZ, 0x3c, !PT ;  /* 0x0000000402027c12 */ /* 0x000fc8000f8e3cff */
[----:B------:R-:W-:Y:S01]  /*4030*/  SHF.L.U32 R2, R2, 0x1f, RZ ;  /* 0x0000001f02027819 */ /* 0x000fe200000006ff */
[----:B-1----:R-:W-:-:S07]  /*4040*/  IMAD.U32 R0, RZ, RZ, UR5 ;  /* 0x00000005ff007e24 */ /* 0x002fce000f8e00ff */
.L_x_74:
[----:B-1----:R1:W2:Y:S02]  /*4050*/  SYNCS.PHASECHK.TRANS64.TRYWAIT P0, [R0+URZ], R2 ;  /* 0x00000002000075a7 */ /* 0x0022a400080011ff */
[----:B--2---:R-:W-:Y:S05]  /*4060*/  @!P0 NANOSLEEP.SYNCS 0x989680 ;  /* 0x009896800000895d */ /* 0x004fea0003900000 */
[----:B------:R-:W2:Y:S02]  /*4070*/  @!P0 SYNCS.PHASECHK.TRANS64 P0, [R0+URZ], R2 ;  /* 0x00000002000085a7 */ /* 0x000ea400080010ff */
[----:B--2---:R-:W-:Y:S05]  /*4080*/  @P0 EXIT ;  /* 0x000000000000094d */ /* 0x004fea0003800000 */
[----:B------:R-:W-:Y:S05]  /*4090*/  BRA `(.L_x_74) ;  /* 0xfffffffc00ec7947 */ /* 0x000fea000383ffff */
.L_x_22:
[----:B------:R-:W-:-:S04]  /*40a0*/  UISETP.NE.AND UP1, UPT, UR48, URZ, UPT ;  /* 0x000000ff3000728c */ /* 0x000fc8000bf25270 */
[----:B------:R-:W-:-:S09]  /*40b0*/  UISETP.NE.OR UP1, UPT, UR4, 0x1, UP1 ;  /* 0x000000010400788c */ /* 0x000fd20008f25670 */
[----:B------:R-:W-:Y:S05]  /*40c0*/  BRA.U UP1, `(.L_x_75) ;  /* 0x0000000101b07547 */ /* 0x000fea000b800000 */
[----:B------:R-:W-:Y:S01]  /*40d0*/  UMOV UR4, 0x400 ;  /* 0x0000040000047882 */ /* 0x000fe20000000000 */
[----:B------:R-:W-:Y:S01]  /*40e0*/  HFMA2 R2, -RZ, RZ, 0, 5.9604644775390625e-08 ;  /* 0x00000001ff027431 */ /* 0x000fe200000001ff */
[----:B------:R-:W-:Y:S01]  /*40f0*/  ULEA UR48, UR48, UR4, 0x18 ;  /* 0x0000000430307291 */ /* 0x000fe2000f8ec0ff */
[----:B------:R-:W-:Y:S01]  /*4100*/  ISETP.GE.U32.AND P0, PT, R8, 0x2, PT ;  /* 0x000000020800780c */ /* 0x000fe20003f06070 */
[----:B------:R-:W-:Y:S02]  /*4110*/  IMAD.MOV.U32 R3, RZ, RZ, RZ ;  /* 0x000000ffff037224 */ /* 0x000fe400078e00ff */
[----:B------:R-:W-:Y:S02]  /*4120*/  UIADD3 UR6, UPT, UPT, UR48, 0x258, URZ ;  /* 0x0000025830067890 */ /* 0x000fe4000fffe0ff */
[----:B------:R-:W-:Y:S02]  /*4130*/  UIADD3 UR7, UPT, UPT, UR48, 0x250, URZ ;  /* 0x0000025030077890 */ /* 0x000fe4000fffe0ff */
[----:B------:R-:W-:-:S12]  /*4140*/  UPRMT UR6, URZ, 0x654, UR6 ;  /* 0x00000654ff067896 */ /* 0x000fd80008000006 */
.L_x_78:
[----:B------:R-:W-:Y:S01]  /*4150*/  SHF.L.U32 R6, R2, 0x1f, RZ ;  /* 0x0000001f02067819 */ /* 0x000fe200000006ff */
[----:B------:R-:W-:Y:S02]  /*4160*/  IMAD.U32 R4, RZ, RZ, UR7 ;  /* 0x00000007ff047e24 */ /* 0x000fe4000f8e00ff */
[----:B------:R-:W-:Y:S01]  /*4170*/  @!P0 IMAD.MOV.U32 R5, RZ, RZ, 0x10 ;  /* 0x00000010ff058424 */ /* 0x000fe200078e00ff */
[----:B------:R-:W2:Y:S02]  /*4180*/  SYNCS.PHASECHK.TRANS64.TRYWAIT P1, [UR48+0x258], R6 ;  /* 0x00025806ff0075a7 */ /* 0x000ea40008021130 */
[----:B------:R-:W-:-:S04]  /*4190*/  PRMT R4, R8, 0x654, R4 ;  /* 0x0000065408047816 */ /* 0x000fc80000000004 */
[----:B------:R-:W-:Y:S01]  /*41a0*/  SEL R0, R4, R0, !P0 ;  /* 0x0000000004007207 */ /* 0x000fe20004000000 */
[----:B--2---:R-:W-:Y:S06]  /*41b0*/  @!P1 BRA `(.L_x_76) ;  /* 0x0000005800d09947 */ /* 0x004fec0003800000 */
.L_x_207:
[----:B------:R-:W-:Y:S01]  /*41c0*/  UIADD3 UR4, UPT, UPT, UR48, 0x290, URZ ;  /* 0x0000029030047890 */ /* 0x000fe2000fffe0ff */
[----:B------:R3:W-:Y:S01]  /*41d0*/  @!P0 SYNCS.ARRIVE.TRANS64.RED RZ, [R0+URZ], R5 ;  /* 0x0000000500ff89a7 */ /* 0x0007e200080004ff */
[----:B------:R-:W-:Y:S01]  /*41e0*/  UIADD3 UR5, UPT, UPT, UR48, 0x250, URZ ;  /* 0x0000025030057890 */ /* 0x000fe2000fffe0ff */
[----:B------:R-:W-:-:S08]  /*41f0*/  LOP3.LUT R2, R2, 0x1, RZ, 0x3c, !PT ;  /* 0x0000000102027812 */ /* 0x000fd000078e3cff */
[----:B------:R-:W-:Y:S06]  /*4200*/  UGETNEXTWORKID.BROADCAST [UR4], [UR5] ;  /* 0x00000000040073ca */ /* 0x000fec0008000100 */
[----:B---3--:R-:W-:-:S04]  /*4210*/  SHF.L.U32 R5, R3, 0x1f, RZ ;  /* 0x0000001f03057819 */ /* 0x008fc800000006ff */
[----:B------:R-:W3:Y:S02]  /*4220*/  SYNCS.PHASECHK.TRANS64.TRYWAIT P1, [UR48+0x250], R5 ;  /* 0x00025005ff0075a7 */ /* 0x000ee40008021130 */
[----:B---3--:R-:W-:Y:S05]  /*4230*/  @!P1 BRA `(.L_x_77) ;  /* 0x0000005800c89947 */ /* 0x008fea0003800000 */
.L_x_209:
[----:B--2---:R-:W2:Y:S01]  /*4240*/  LDS.128 R4, [UR48+0x290] ;  /* 0x00029030ff047984 */ /* 0x004ea20008000c00 */
[----:B------:R-:W-:Y:S01]  /*4250*/  LOP3.LUT R3, R3, 0x1, RZ, 0x3c, !PT ;  /* 0x0000000103037812 */ /* 0x000fe200078e3cff */
[----:B------:R-:W-:Y:S01]  /*4260*/  @!PT LDS RZ, [RZ] ;  /* 0x00000000fffff984 */ /* 0x000fe20000000800 */
[----:B------:R-:W-:Y:S01]  /*4270*/  @!PT LDS RZ, [RZ] ;  /* 0x00000000fffff984 */ /* 0x000fe20000000800 */
[----:B------:R-:W-:Y:S01]  /*4280*/  @!PT LDS RZ, [RZ] ;  /* 0x00000000fffff984 */ /* 0x000fe20000000800 */
[----:B------:R-:W-:Y:S01]  /*4290*/  @!PT LDS RZ, [RZ] ;  /* 0x00000000fffff984 */ /* 0x000fe20000000800 */
[----:B------:R3:W-:Y:S06]  /*42a0*/  MEMBAR.ALL.CTA ;  /* 0x0000000000007992 */ /* 0x0007ec0000008000 */
[----:B---3--:R-:W3:Y:S02]  /*42b0*/  FENCE.VIEW.ASYNC.S ;  /* 0x00000000000073c6 */ /* 0x008ee40000000000 */
[----:B---3--:R-:W-:Y:S01]  /*42c0*/  SYNCS.ARRIVE.TRANS64.RED.A1T0 RZ, [UR6], RZ ;  /* 0x000000ffffff79a7 */ /* 0x008fe20008100406 */
[----:B--2---:R-:W-:-:S13]  /*42d0*/  LOP3.LUT P1, RZ, R6, 0x1, RZ, 0xc0, !PT ;  /* 0x0000000106ff7812 */ /* 0x004fda000782c0ff */
[----:B------:R-:W-:Y:S05]  /*42e0*/  @P1 BRA `(.L_x_78) ;  /* 0xfffffffc00981947 */ /* 0x000fea000383ffff */
[----:B------:R-:W-:-:S04]  /*42f0*/  SHF.L.U32 R0, R2, 0x1f, RZ ;  /* 0x0000001f02007819 */ /* 0x000fc800000006ff */
[----:B------:R-:W2:Y:S02]  /*4300*/  SYNCS.PHASECHK.TRANS64 P0, [UR48+0x258], R0 ;  /* 0x00025800ff0075a7 */ /* 0x000ea40008001030 */
[----:B-12---:R-:W-:Y:S05]  /*4310*/  @P0 EXIT ;  /* 0x000000000000094d */ /* 0x006fea0003800000 */
[----:B------:R-:W-:-:S07]  /*4320*/  MOV R0, UR48 ;  /* 0x0000003000007c02 */ /* 0x000fce0008000f00 */
.L_x_79:
[----:B-1----:R-:W-:-:S04]  /*4330*/  SHF.L.U32 R3, R2, 0x1f, RZ ;  /* 0x0000001f02037819 */ /* 0x002fc800000006ff */
[----:B------:R1:W2:Y:S03]  /*4340*/  SYNCS.PHASECHK.TRANS64.TRYWAIT P0, [R0+URZ+0x258], R3 ;  /* 0x00025803000075a7 */ /* 0x0002a600080011ff */
[----:B--2---:R-:W-:Y:S05]  /*4350*/  @!P0 NANOSLEEP.SYNCS 0x989680 ;  /* 0x009896800000895d */ /* 0x004fea0003900000 */
[----:B------:R-:W2:Y:S02]  /*4360*/  @!P0 SYNCS.PHASECHK.TRANS64 P0, [R0+URZ+0x258], R3 ;  /* 0x00025803000085a7 */ /* 0x000ea400080010ff */
[----:B--2---:R-:W-:Y:S05]  /*4370*/  @P0 EXIT ;  /* 0x000000000000094d */ /* 0x004fea0003800000 */
[----:B------:R-:W-:Y:S05]  /*4380*/  BRA `(.L_x_79) ;  /* 0xfffffffc00e87947 */ /* 0x000fea000383ffff */
.L_x_75:
[----:B------:R-:W-:Y:S05]  /*4390*/  BRA.U UP4, `(.L_x_80) ;  /* 0x0000000d04207547 */ /* 0x000fea000b800000 */
[----:B------:R-:W-:Y:S01]  /*43a0*/  UMOV UR4, 0x40 ;  /* 0x0000004000047882 */ /* 0x000fe20000000000 */
[----:B------:R-:W-:Y:S01]  /*43b0*/  NOP ;  /* 0x0000000000007918 */ /* 0x000fe20000000000 */
[----:B------:R-:W-:Y:S01]  /*43c0*/  ULEA UR4, UR48, UR4, 0x18 ;  /* 0x0000000430047291 */ /* 0x000fe2000f8ec0ff */
[----:B------:R-:W-:Y:S02]  /*43d0*/  UMOV UR5, 0x400 ;  /* 0x0000040000057882 */ /* 0x000fe40000000000 */
[----:B------:R-:W-:-:S06]  /*43e0*/  ULEA UR48, UR48, UR5, 0x18 ;  /* 0x0000000530307291 */ /* 0x000fcc000f8ec0ff */
[----:B------:R-:W2:Y:S02]  /*43f0*/  LDS.U8 R2, [UR4+0x1c] ;  /* 0x00001c04ff027984 */ /* 0x000ea40008000000 */
[----:B--2---:R-:W-:-:S13]  /*4400*/  ISETP.NE.AND P0, PT, R2, RZ, PT ;  /* 0x000000ff0200720c */ /* 0x004fda0003f05270 */
[----:B------:R-:W-:Y:S05]  /*4410*/  @P0 BRA `(.L_x_81) ;  /* 0x0000000000580947 */ /* 0x000fea0003800000 */
[----:B------:R-:W-:-:S13]  /*4420*/  ELECT P0, URZ, PT ;  /* 0x0000000000ff782f */ /* 0x000fda0003800000 */
[----:B------:R-:W-:Y:S05]  /*4430*/  @!P0 BRA `(.L_x_82) ;  /* 0x0000000000608947 */ /* 0x000fea0003800000 */
[----:B------:R-:W-:Y:S01]  /*4440*/  UMOV UR5, 0x10 ;  /* 0x0000001000057882 */ /* 0x000fe20000000000 */
[----:B------:R-:W-:Y:S01]  /*4450*/  HFMA2 R2, -RZ, RZ, 0, 5.9604644775390625e-08 ;  /* 0x00000001ff027431 */ /* 0x000fe200000001ff */
[----:B------:R-:W-:-:S03]  /*4460*/  MOV R3, 0xffff ;  /* 0x0000ffff00037802 */ /* 0x000fc60000000f00 */
[----:B------:R-:W-:Y:S04]  /*4470*/  DEPBAR.LE SB2, 0x36 ;  /* 0x0000ad800000791a */ /* 0x000fe80000000000 */
[----:B------:R-:W2:Y:S02]  /*4480*/  UTCATOMSWS.FIND_AND_SET.ALIGN UP0, UR5, UR5 ;  /* 0x00000005000575e3 */ /* 0x000ea40008000800 */
[----:B--2---:R-:W-:Y:S01]  /*4490*/  MOV R4, UR5 ;  /* 0x0000000500047c02 */ /* 0x004fe20008000f00 */
[----:B------:R-:W-:Y:S06]  /*44a0*/  BRA.U UP0, `(.L_x_83) ;  /* 0x0000000100187547 */ /* 0x000fec000b800000 */
.L_x_84:
[----:B------:R-:W-:Y:S05]  /*44b0*/  NANOSLEEP 0x64 ;  /* 0x000000640000795d */ /* 0x000fea0003800000 */
[----:B------:R-:W-:-:S05]  /*44c0*/  UMOV UR5, 0x10 ;  /* 0x0000001000057882 */ /* 0x000fca0000000000 */
[----:B------:R-:W-:Y:S04]  /*44d0*/  DEPBAR.LE SB2, 0x36 ;  /* 0x0000ad800000791a */ /* 0x000fe80000000000 */
[----:B------:R-:W2:Y:S02]  /*44e0*/  UTCATOMSWS.FIND_AND_SET.ALIGN UP0, UR5, UR5 ;  /* 0x00000005000575e3 */ /* 0x000ea40008000800 */
[----:B--2---:R-:W-:Y:S01]  /*44f0*/  MOV R4, UR5 ;  /* 0x0000000500047c02 */ /* 0x004fe20008000f00 */
[----:B------:R-:W-:Y:S05]  /*4500*/  BRA.U !UP0, `(.L_x_84) ;  /* 0xfffffffd08e87547 */ /* 0x000fea000b83ffff */
.L_x_83:
[-C--:B------:R-:W-:Y:S02]  /*4510*/  SHF.L.U32 R3, R3, R4.reuse, RZ ;  /* 0x0000000403037219 */ /* 0x080fe400000006ff */
[----:B------:R-:W-:Y:S01]  /*4520*/  SHF.L.U32 R2, R2, R4, RZ ;  /* 0x0000000402027219 */ /* 0x000fe200000006ff */
[----:B------:R-:W-:Y:S02]  /*4530*/  IMAD.SHL.U32 R4, R4, 0x20, RZ ;  /* 0x0000002004047824 */ /* 0x000fe400078e00ff */
[----:B------:R2:W-:Y:S04]  /*4540*/  ATOMS.OR RZ, [UR4+0x14], R3 ;  /* 0x00001403ffff798c */ /* 0x0005e8000b000004 */
[----:B------:R2:W-:Y:S04]  /*4550*/  ATOMS.OR RZ, [UR4+0x18], R2 ;  /* 0x00001802ffff798c */ /* 0x0005e8000b000004 */
[----:B------:R2:W-:Y:S01]  /*4560*/  STS [UR48+0x2a0], R4 ;  /* 0x0002a004ff007988 */ /* 0x0005e20008000830 */
[----:B------:R-:W-:Y:S05]  /*4570*/  BRA `(.L_x_82) ;  /* 0x0000000000107947 */ /* 0x000fea0003800000 */
.L_x_81:
[----:B------:R-:W-:-:S05]  /*4580*/  MOV R2, 0xffffffff ;  /* 0xffffffff00027802 */ /* 0x000fca0000000f00 */
[----:B------:R2:W-:Y:S02]  /*4590*/  STS [UR48+0x2a0], R2 ;  /* 0x0002a002ff007988 */ /* 0x0005e40008000830 */
[----:B--2---:R-:W-:Y:S02]  /*45a0*/  MOV R2, 0x45c0 ;  /* 0x000045c000027802 */ /* 0x004fe40000000f00 */
[----:B-1---5:R-:W-:Y:S05]  /*45b0*/  CALL.REL.NOINC `($__internal_1_$__cuda_sm10x_tcgen05_guardrail_trap_phase_invalid_during_alloc) ;  /* 0x0000005c00507944 */ /* 0x022fea0003c00000 */
.L_x_82:
[----:B------:R-:W-:Y:S05]  /*45c0*/  WARPSYNC.ALL ;  /* 0x0000000000007948 */ /* 0x000fea0003800000 */
[----:B------:R-:W3:Y:S01]  /*45d0*/  S2UR UR7, SR_CgaCtaId ;  /* 0x00000000000779c3 */ /* 0x000ee20000008800 */
[----:B------:R-:W-:Y:S01]  /*45e0*/  UMOV UR4, 0x400 ;  /* 0x0000040000047882 */ /* 0x000fe20000000000 */
[----:B------:R-:W-:-:S06]  /*45f0*/  NOP ;  /* 0x0000000000007918 */ /* 0x000fcc0000000000 */
[----:B------:R-:W-:Y:S06]  /*4600*/  BAR.ARV 0x6, 0xa0 ;  /* 0x0182800000007b1d */ /* 0x000fec0000002000 */
[----:B------:R-:W4:Y:S01]  /*4610*/  LDCU UR5, c[0x0][0x390] ;  /* 0x00007200ff0577ac */ /* 0x000f220008000800 */
[----:B------:R-:W-:Y:S01]  /*4620*/  LOP3.LUT R0, R0, 0xffff, RZ, 0xc0, !PT ;  /* 0x0000ffff00007812 */ /* 0x000fe200078ec0ff */
[----:B------:R-:W-:Y:S02]  /*4630*/  IMAD.MOV.U32 R9, RZ, RZ, 0x1 ;  /* 0x00000001ff097424 */ /* 0x000fe400078e00ff */
[----:B------:R-:W-:Y:S01]  /*4640*/  IMAD.MOV.U32 R8, RZ, RZ, RZ ;  /* 0x000000ffff087224 */ /* 0x000fe200078e00ff */
[----:B------:R-:W-:Y:S01]  /*4650*/  R2UR UR10, R0 ;  /* 0x00000000000a72ca */ /* 0x000fe200000e0000 */
[----:B--2---:R-:W-:Y:S01]  /*4660*/  IMAD.MOV.U32 R3, RZ, RZ, RZ ;  /* 0x000000ffff037224 */ /* 0x004fe200078e00ff */
[----:B------:R-:W-:Y:S01]  /*4670*/  UMOV UR17, URZ ;  /* 0x000000ff00117c82 */ /* 0x000fe20008000000 */
[----:B------:R-:W-:Y:S01]  /*4680*/  UMOV UR16, URZ ;  /* 0x000000ff00107c82 */ /* 0x000fe20008000000 */
[----:B------:R-:W-:Y:S01]  /*4690*/  UMOV UR20, 0x0 ;  /* 0x0000000000147882 */ /* 0x000fe20000000000 */
[----:B---3--:R-:W-:Y:S01]  /*46a0*/  ULEA UR7, UR7, UR4, 0x18 ;  /* 0x0000000407077291 */ /* 0x008fe2000f8ec0ff */
[----:B------:R-:W2:Y:S03]  /*46b0*/  LDCU UR4, c[0x0][0x390] ;  /* 0x00007200ff0477ac */ /* 0x000ea60008000800 */
[----:B------:R-:W-:-:S02]  /*46c0*/  UIADD3 UR19, UPT, UPT, UR7, 0x4600, URZ ;  /* 0x0000460007137890 */ /* 0x000fc4000fffe0ff */
[----:B----4-:R-:W-:-:S03]  /*46d0*/  UIADD3 UR5, UPT, UPT, UR5, 0x1f, URZ ;  /* 0x0000001f05057890 */ /* 0x010fc6000fffe0ff */
[----:B------:R-:W3:Y:S01]  /*46e0*/  LDS R2, [UR7+0x2a0] ;  /* 0x0002a007ff027984 */ /* 0x000ee20008000800 */
[----:B------:R-:W-:Y:S02]  /*46f0*/  UIADD3 UR18, UPT, UPT, UR7, 0x15600, URZ ;  /* 0x0001560007127890 */ /* 0x000fe4000fffe0ff */
[----:B------:R-:W-:Y:S02]  /*4700*/  USHF.R.S32.HI UR6, URZ, 0x1f, UR5 ;  /* 0x0000001fff067899 */ /* 0x000fe40008011405 */
[----:B------:R-:W-:Y:S02]  /*4710*/  USHF.R.U32.HI UR19, URZ, 0x4, UR19 ;  /* 0x00000004ff137899 */ /* 0x000fe40008011613 */
[----:B------:R-:W-:Y:S02]  /*4720*/  ULEA.HI UR6, UR6, UR5, URZ, 0x5 ;  /* 0x0000000506067291 */ /* 0x000fe4000f8f28ff */
[----:B------:R-:W-:Y:S02]  /*4730*/  UIADD3 UR5, UPT, UPT, UR7, 0x258, URZ ;  /* 0x0000025807057890 */ /* 0x000fe4000fffe0ff */
[----:B------:R-:W-:-:S02]  /*4740*/  USHF.R.S32.HI UR6, URZ, 0x5, UR6 ;  /* 0x00000005ff067899 */ /* 0x000fc40008011406 */
[----:B------:R-:W-:Y:S02]  /*4750*/  USHF.R.U32.HI UR18, URZ, 0x4, UR18 ;  /* 0x00000004ff127899 */ /* 0x000fe40008011612 */
[----:B------:R-:W-:Y:S02]  /*4760*/  UISETP.LT.AND UP0, UPT, UR6, 0x1, UPT ;  /* 0x000000010600788c */ /* 0x000fe4000bf01270 */
[----:B------:R-:W-:Y:S02]  /*4770*/  UPRMT UR5, URZ, 0x654, UR5 ;  /* 0x00000654ff057896 */ /* 0x000fe40008000005 */
[----:B------:R-:W-:Y:S02]  /*4780*/  USEL UR11, UR6, 0x1, !UP0 ;  /* 0x00000001060b7887 */ /* 0x000fe4000c000000 */
[----:B------:R-:W-:Y:S02]  /*4790*/  ULOP3.LUT UR19, UR19, 0x3fff, URZ, 0xc0, !UPT ;  /* 0x00003fff13137892 */ /* 0x000fe4000f8ec0ff */
[----:B------:R-:W-:-:S02]  /*47a0*/  ULOP3.LUT UR18, UR18, 0x3fff, URZ, 0xc0, !UPT ;  /* 0x00003fff12127892 */ /* 0x000fc4000f8ec0ff */
[----:B------:R-:W-:Y:S02]  /*47b0*/  UIADD3 UR11, UPT, UPT, -UR11, URZ, URZ ;  /* 0x000000ff0b0b7290 */ /* 0x000fe4000fffe1ff */
[----:B--2---:R-:W-:Y:S01]  /*47c0*/  UISETP.GE.AND UP3, UPT, UR4, 0x1, UPT ;  /* 0x000000010400788c */ /* 0x004fe2000bf66270 */
[----:B------:R-:W-:Y:S01]  /*47d0*/  UMOV UR21, 0x4218010 ;  /* 0x0421801000157882 */ /* 0x000fe20000000000 */
[C---:B---3--:R-:W-:Y:S01]  /*47e0*/  VIADD R5, R2.reuse, 0x80 ;  /* 0x0000008002057836 */ /* 0x048fe20000000000 */
[----:B------:R-:W-:-:S04]  /*47f0*/  LOP3.LUT R4, R2, 0xffff, RZ, 0xc0, !PT ;  /* 0x0000ffff02047812 */ /* 0x000fc800078ec0ff */
[----:B------:R-:W-:-:S05]  /*4800*/  LOP3.LUT R5, R5, 0xffff, RZ, 0xc0, !PT ;  /* 0x0000ffff05057812 */ /* 0x000fca00078ec0ff */
[----:B------:R2:W-:Y:S02]  /*4810*/  STL.64 [R1], R4 ;  /* 0x0000000401007387 */ /* 0x0005e40000100a00 */
.L_x_91:
[----:B--2---:R-:W-:-:S04]  /*4820*/  SHF.L.U32 R4, R8, 0x1f, RZ ;  /* 0x0000001f08047819 */ /* 0x004fc800000006ff */
[----:B------:R-:W2:Y:S02]  /*4830*/  SYNCS.PHASECHK.TRANS64.TRYWAIT P0, [UR7+0x250], R4 ;  /* 0x00025004ff0075a7 */ /* 0x000ea40008001107 */
[----:B--23--:R-:W-:Y:S05]  /*4840*/  @!P0 BRA `(.L_x_85) ;  /* 0x00000054005c8947 */ /* 0x00cfea0003800000 */
.L_x_211:
[----:B--2---:R-:W2:Y:S01]  /*4850*/  LDS.128 R4, [UR7+0x290] ;  /* 0x00029007ff047984 */ /* 0x004ea20008000c00 */
[----:B------:R-:W-:Y:S01]  /*4860*/  ULEA UR9, UR17, UR7, 0x3 ;  /* 0x0000000711097291 */ /* 0x000fe2000f8e18ff */
[----:B------:R-:W-:Y:S01]  /*4870*/  SHF.L.U32 R0, R9, 0x1f, RZ ;  /* 0x0000001f09007819 */ /* 0x000fe200000006ff */
[----:B------:R-:W-:Y:S01]  /*4880*/  @!PT LDS RZ, [RZ] ;  /* 0x00000000fffff984 */ /* 0x000fe20000000800 */
[----:B------:R-:W-:Y:S01]  /*4890*/  @!PT LDS RZ, [RZ] ;  /* 0x00000000fffff984 */ /* 0x000fe20000000800 */
[----:B------:R-:W-:Y:S01]  /*48a0*/  @!PT LDS RZ, [RZ] ;  /* 0x00000000fffff984 */ /* 0x000fe20000000800 */
[----:B------:R-:W-:Y:S01]  /*48b0*/  @!PT LDS RZ, [RZ] ;  /* 0x00000000fffff984 */ /* 0x000fe20000000800 */
[----:B------:R3:W-:Y:S06]  /*48c0*/  MEMBAR.ALL.CTA ;  /* 0x0000000000007992 */ /* 0x0007ec0000008000 */
[----:B---3--:R-:W3:Y:S02]  /*48d0*/  FENCE.VIEW.ASYNC.S ;  /* 0x00000000000073c6 */ /* 0x008ee40000000000 */
[----:B---3--:R-:W-:Y:S01]  /*48e0*/  SYNCS.ARRIVE.TRANS64.RED.A1T0 RZ, [UR5], RZ ;  /* 0x000000ffffff79a7 */ /* 0x008fe20008100405 */
[----:B------:R-:W3:Y:S01]  /*48f0*/  SYNCS.PHASECHK.TRANS64.TRYWAIT P0, [UR9+0x270], R0 ;  /* 0x00027000ff0075a7 */ /* 0x000ee20008001109 */
[----:B--2---:R-:W-:Y:S01]  /*4900*/  LOP3.LUT P2, RZ, R6, 0x1, RZ, 0xc0, !PT ;  /* 0x0000000106ff7812 */ /* 0x004fe2000784c0ff */
[----:B---3--:R-:W-:-:S12]  /*4910*/  @!P0 BRA `(.L_x_86) ;  /* 0x0000005400408947 */ /* 0x008fd80003800000 */
.L_x_213:
[----:B------:R-:W-:Y:S05]  /*4920*/  BRA.U !UP3, `(.L_x_87) ;  /* 0x000000010bac7547 */ /* 0x000fea000b800000 */
[----:B--2---:R-:W-:Y:S01]  /*4930*/  IMAD.U32 R0, RZ, RZ, UR17 ;  /* 0x00000011ff007e24 */ /* 0x004fe2000f8e00ff */
[----:B------:R-:W-:-:S04]  /*4940*/  ULEA UR4, UR16, UR7, 0x3 ;  /* 0x0000000710047291 */ /* 0x000fc8000f8e18ff */
[----:B------:R-:W-:-:S05]  /*4950*/  LEA R0, R0, R1, 0x2 ;  /* 0x0000000100007211 */ /* 0x000fca00078e10ff */
[----:B------:R2:W5:Y:S01]  /*4960*/  LDL R4, [R0] ;  /* 0x0000000000047983 */ /* 0x0005620000100800 */
[----:B------:R-:W-:Y:S01]  /*4970*/  UPLOP3.LUT UP4, UPT, UPT, UPT, UPT, 0x40, 0x4 ;  /* 0x000000000004789c */ /* 0x000fe20003f8e870 */
[----:B------:R-:W-:Y:S01]  /*4980*/  UMOV UR15, UR11 ;  /* 0x0000000b000f7c82 */ /* 0x000fe20008000000 */
[----:B------:R-:W-:Y:S01]  /*4990*/  UMOV UR14, UR6 ;  /* 0x00000006000e7c82 */ /* 0x000fe20008000000 */
[----:B------:R-:W-:Y:S01]  /*49a0*/  UMOV UR13, UR16 ;  /* 0x00000010000d7c82 */ /* 0x000fe20008000000 */
[----:B--2---:R-:W-:-:S04]  /*49b0*/  SHF.L.U32 R0, R3, 0x1f, RZ ;  /* 0x0000001f03007819 */ /* 0x004fc800000006ff */
[----:B------:R2:W3:Y:S03]  /*49c0*/  SYNCS.PHASECHK.TRANS64.TRYWAIT P1, [UR4], R0 ;  /* 0x00000000ff0075a7 */ /* 0x0004e60008021104 */
.L_x_90:
[----:B------:R-:W-:Y:S02]  /*49d0*/  UIADD3 UR15, UPT, UPT, UR15, 0x1, URZ ;  /* 0x000000010f0f7890 */ /* 0x000fe4000fffe0ff */
[----:B----4-:R-:W-:Y:S02]  /*49e0*/  ULEA UR8, UR13, UR7, 0x3 ;  /* 0x000000070d087291 */ /* 0x010fe4000f8e18ff */
[----:B------:R-:W-:Y:S01]  /*49f0*/  UISETP.NE.AND UP0, UPT, UR15, URZ, UPT ;  /* 0x000000ff0f00728c */ /* 0x000fe2000bf05270 */
[----:B--23--:R-:W-:Y:S10]  /*4a00*/  @P1 BRA `(.L_x_88) ;  /* 0x00000000000c1947 */ /* 0x00cff40003800000 */
[----:B------:R-:W-:Y:S04]  /*4a10*/  SHF.L.U32 R5, R3, 0x1f, RZ ;  /* 0x0000001f03057819 */ /* 0x000fe800000006ff */
[----:B------:R-:W3:Y:S02]  /*4a20*/  SYNCS.PHASECHK.TRANS64.TRYWAIT P0, [UR8], R5 ;  /* 0x00000005ff0075a7 */ /* 0x000ee40008001108 */
[----:B---3--:R-:W-:Y:S05]  /*4a30*/  @!P0 BRA `(.L_x_89) ;  /* 0x0000005400108947 */ /* 0x008fea0003800000 */
.L_x_88:
[----:B------:R-:W-:Y:S01]  /*4a40*/  UISETP.NE.AND UP1, UPT, UR14, 0x1, UPT ;  /* 0x000000010e00788c */ /* 0x000fe2000bf25270 */
[----:B------:R-:W-:Y:S01]  /*4a50*/  PLOP3.LUT P1, PT, PT, PT, PT, 0x80, 0x8 ;  /* 0x000000000008781c */ /* 0x000fe20003f2f070 */
[----:B------:R-:W-:Y:S02]  /*4a60*/  UIADD3 UR16, UPT, UPT, UR13, 0x1, URZ ;  /* 0x000000010d107890 */ /* 0x000fe4000fffe0ff */
[----:B------:R-:W-:Y:S02]  /*4a70*/  ULEA UR22, UR13, UR18, 0x8 ;  /* 0x000000120d167291 */ /* 0x000fe4000f8e40ff */
[----:B------:R-:W-:Y:S01]  /*4a80*/  UISETP.NE.AND UP2, UPT, UR16, 0x22, UPT ;  /* 0x000000221000788c */ /* 0x000fe2000bf45270 */
[----:B------:R-:W-:Y:S01]  /*4a90*/  PLOP3.LUT P0, PT, PT, PT, UP1, 0x80, 0x8 ;  /* 0x000000000008781c */ /* 0x000fe20003f0f018 */
[----:B------:R-:W-:Y:S02]  /*4aa0*/  ULEA UR24, UR13, UR19, 0x7 ;  /* 0x000000130d187291 */ /* 0x000fe4000f8e38ff */
[----:B------:R-:W-:Y:S02]  /*4ab0*/  USEL UR12, URZ, 0x1, UP2 ;  /* 0x00000001ff0c7887 */ /* 0x000fe40009000000 */
[----:B------:R-:W-:Y:S02]  /*4ac0*/  USEL UR16, UR16, URZ, UP2 ;  /* 0x000000ff10107287 */ /* 0x000fe40009000000 */
[----:B------:R-:W-:Y:S02]  /*4ad0*/  UIADD3 UR8, UPT, UPT, UR8, 0x110, URZ ;  /* 0x0000011008087890 */ /* 0x000fe4000fffe0ff */
[----:B------:R-:W-:Y:S01]  /*4ae0*/  @UP1 ULEA UR4, UR16, UR7, 0x3 ;  /* 0x0000000710041291 */ /* 0x000fe2000f8e18ff */
[----:B------:R-:W-:Y:S01]  /*4af0*/  LOP3.LUT R3, R3, UR12, RZ, 0x3c, !PT ;  /* 0x0000000c03037c12 */ /* 0x000fe2000f8e3cff */
[----:B------:R-:W-:Y:S01]  /*4b00*/  UMOV UR23, 0x40004040 ;  /* 0x4000404000177882 */ /* 0x000fe20000000000 */
[----:B------:R-:W-:Y:S01]  /*4b10*/  UMOV UR25, 0x80004020 ;  /* 0x8000402000197882 */ /* 0x000fe20000000000 */
[----:B------:R-:W-:Y:S01]  /*4b20*/  UIADD3 UR14, UPT, UPT, UR14, -0x1, URZ ;  /* 0xffffffff0e0e7890 */ /* 0x000fe2000fffe0ff */
[----:B--2---:R-:W-:Y:S01]  /*4b30*/  @P0 SHF.L.U32 R0, R3, 0x1f, RZ ;  /* 0x0000001f03000819 */ /* 0x004fe200000006ff */
[----:B------:R-:W-:Y:S03]  /*4b40*/  UMOV UR13, UR16 ;  /* 0x00000010000d7c82 */ /* 0x000fe60008000000 */
[----:B------:R4:W2:Y:S01]  /*4b50*/  @P0 SYNCS.PHASECHK.TRANS64.TRYWAIT P1, [UR4], R0 ;  /* 0x00000000ff0005a7 */ /* 0x0008a20008021104 */
[----:B------:R-:W-:Y:S11]  /*4b60*/  ELECT P0, URZ, PT ;  /* 0x0000000000ff782f */ /* 0x000ff60003800000 */
[----:B------:R-:W-:Y:S02]  /*4b70*/  @!UPT UIADD3 URZ, UPT, UPT, URZ, URZ, URZ ;  /* 0x000000fffffff290 */ /* 0x000fe4000fffe0ff */
[----:B-----5:R-:W-:Y:S11]  /*4b80*/  @P0 R2UR.BROADCAST UR4, R4 ;  /* 0x00000000040402ca */ /* 0x020ff600008e0000 */
[----:B------:R-:W-:Y:S02]  /*4b90*/  @!UPT UIADD3 URZ, UPT, UPT, URZ, URZ, URZ ;  /* 0x000000fffffff290 */ /* 0x000fe4000fffe0ff */
[----:B------:R4:W-:Y:S01]  /*4ba0*/  UTCQMMA gdesc[UR24], gdesc[UR22], tmem[UR4], tmem[UR20], idesc[UR21], UP4 ;  /* 0x00ff1416180075ea */ /* 0x0009e2000a000304 */
[----:B------:R-:W-:Y:S01]  /*4bb0*/  UPLOP3.LUT UP4, UPT, UPT, UPT, UPT, 0x80, 0x8 ;  /* 0x000000000008789c */ /* 0x000fe20003f8f070 */
[----:B------:R4:W-:Y:S01]  /*4bc0*/  UTCBAR.MULTICAST [UR8], URZ, UR10 ;  /* 0x000000ff080073e9 */ /* 0x0009e2000800080a */
[----:B------:R-:W-:Y:S09]  /*4bd0*/  BRA.U UP0, `(.L_x_90) ;  /* 0xfffffffd007c7547 */ /* 0x000ff2000b83ffff */
.L_x_87:
[----:B------:R-:W-:Y:S01]  /*4be0*/  UIADD3 UR17, UPT, UPT, UR17, 0x1, URZ ;  /* 0x0000000111117890 */ /* 0x000fe2000fffe0ff */
[----:B------:R-:W-:Y:S01]  /*4bf0*/  LOP3.LUT R8, R8, 0x1, RZ, 0x3c, !PT ;  /* 0x0000000108087812 */ /* 0x000fe200078e3cff */
[----:B------:R-:W-:Y:S02]  /*4c00*/  UIADD3 UR9, UPT, UPT, UR9, 0x260, URZ ;  /* 0x0000026009097890 */ /* 0x000fe4000fffe0ff */
[----:B------:R-:W-:-:S04]  /*4c10*/  UISETP.NE.AND UP0, UPT, UR17, 0x2, UPT ;  /* 0x000000021100788c */ /* 0x000fc8000bf05270 */
[----:B----4-:R-:W-:Y:S02]  /*4c20*/  USEL UR4, URZ, 0x1, UP0 ;  /* 0x00000001ff047887 */ /* 0x010fe40008000000 */
[----:B------:R-:W-:Y:S01]  /*4c30*/  USEL UR17, UR17, URZ, UP0 ;  /* 0x000000ff11117287 */ /* 0x000fe20008000000 */
[----:B------:R3:W-:Y:S03]  /*4c40*/  UTCBAR [UR9], URZ ;  /* 0x000000ff090073e9 */ /* 0x0007e600080000ff */
[----:B------:R-:W-:Y:S01]  /*4c50*/  LOP3.LUT R9, R9, UR4, RZ, 0x3c, !PT ;  /* 0x0000000409097c12 */ /* 0x000fe2000f8e3cff */
[----:B------:R-:W-:Y:S07]  /*4c60*/  @P2 BRA `(.L_x_91) ;  /* 0xfffffff800ec2947 */ /* 0x000fee000383ffff */
[----:B------:R-:W4:Y:S01]  /*4c70*/  S2UR UR4, SR_CgaCtaId ;  /* 0x00000000000479c3 */ /* 0x000f220000008800 */
[----:B------:R-:W-:Y:S01]  /*4c80*/  ELECT P0, URZ, PT ;  /* 0x0000000000ff782f */ /* 0x000fe20003800000 */
[----:B--2---:R-:W-:Y:S01]  /*4c90*/  IMAD.MOV.U32 R0, RZ, RZ, 0x1 ;  /* 0x00000001ff007424 */ /* 0x004fe200078e00ff */
[----:B------:R-:W-:Y:S01]  /*4ca0*/  UIADD3 UR7, UPT, UPT, UR7, 0x270, URZ ;  /* 0x0000027007077890 */ /* 0x000fe2000fffe0ff */
[----:B------:R-:W-:Y:S01]  /*4cb0*/  SHF.L.U32 R3, R9, 0x1f, RZ ;  /* 0x0000001f09037819 */ /* 0x000fe200000006ff */
[----:B------:R-:W-:-:S03]  /*4cc0*/  UMOV UR5, 0x40 ;  /* 0x0000004000057882 */ /* 0x000fc60000000000 */
[----:B------:R-:W-:Y:S01]  /*4cd0*/  UVIRTCOUNT.DEALLOC.SMPOOL 0x80 ;  /* 0x000000800000784c */ /* 0x000fe20000000000 */
[----:B----4-:R-:W-:Y:S02]  /*4ce0*/  ULEA UR4, UR4, UR5, 0x18 ;  /* 0x0000000504047291 */ /* 0x010fe4000f8ec0ff */
[----:B------:R-:W-:-:S07]  /*4cf0*/  ULEA UR5, UR17, UR7, 0x3 ;  /* 0x0000000711057291 */ /* 0x000fce000f8e18ff */
[----:B------:R2:W-:Y:S02]  /*4d00*/  @P0 STS.U8 [UR4+0x1c], R0 ;  /* 0x00001c00ff000988 */ /* 0x0005e40008000004 */
[----:B------:R-:W4:Y:S02]  /*4d10*/  SYNCS.PHASECHK.TRANS64.TRYWAIT P0, [UR5], R3 ;  /* 0x00000003ff0075a7 */ /* 0x000f240008001105 */
[----:B--2-4-:R-:W-:Y:S05]  /*4d20*/  @!P0 BRA `(.L_x_92) ;  /* 0x00000050006c8947 */ /* 0x014fea0003800000 */
.L_x_216:
[----:B------:R-:W-:-:S04]  /*4d30*/  UIADD3 UR6, UPT, UPT, UR17, 0x1, URZ ;  /* 0x0000000111067890 */ /* 0x000fc8000fffe0ff */
[----:B------:R-:W-:-:S04]  /*4d40*/  UISETP.NE.AND UP0, UPT, UR6, 0x2, UPT ;  /* 0x000000020600788c */ /* 0x000fc8000bf05270 */
[----:B------:R-:W-:Y:S02]  /*4d50*/  USEL UR5, URZ, 0x1, UP0 ;  /* 0x00000001ff057887 */ /* 0x000fe40008000000 */
[----:B------:R-:W-:-:S04]  /*4d60*/  USEL UR6, UR6, URZ, UP0 ;  /* 0x000000ff06067287 */ /* 0x000fc80008000000 */
[----:B------:R-:W-:Y:S01]  /*4d70*/  ULEA UR6, UR6, UR7, 0x3 ;  /* 0x0000000706067291 */ /* 0x000fe2000f8e18ff */
[----:B--2---:R-:W-:-:S04]  /*4d80*/  LOP3.LUT R3, R9, UR5, RZ, 0x3c, !PT ;  /* 0x0000000509037c12 */ /* 0x004fc8000f8e3cff */
[----:B------:R-:W-:-:S04]  /*4d90*/  SHF.L.U32 R3, R3, 0x1f, RZ ;  /* 0x0000001f03037819 */ /* 0x000fc800000006ff */
[----:B------:R-:W2:Y:S02]  /*4da0*/  SYNCS.PHASECHK.TRANS64.TRYWAIT P0, [UR6], R3 ;  /* 0x00000003ff0075a7 */ /* 0x000ea40008001106 */
[----:B--2---:R-:W-:Y:S05]  /*4db0*/  @!P0 BRA `(.L_x_93) ;  /* 0x0000005000608947 */ /* 0x004fea0003800000 */
.L_x_218:
[----:B------:R-:W-:Y:S01]  /*4dc0*/  NOP ;  /* 0x0000000000007918 */ /* 0x000fe20000000000 */
[----:B--2---:R-:W2:Y:S01]  /*4dd0*/  LDS R0, [UR4+0x14] ;  /* 0x00001404ff007984 */ /* 0x004ea20008000800 */
[----:B------:R-:W-:Y:S01]  /*4de0*/  LOP3.LUT R3, R2, 0xffff, RZ, 0xc0, !PT ;  /* 0x0000ffff02037812 */ /* 0x000fe200078ec0ff */
[----:B------:R-:W-:-:S03]  /*4df0*/  IMAD.MOV.U32 R2, RZ, RZ, 0xffff ;  /* 0x0000ffffff027424 */ /* 0x000fc600078e00ff */
[----:B------:R-:W-:-:S04]  /*4e00*/  SHF.R.U32.HI R3, RZ, 0x5, R3 ;  /* 0x00000005ff037819 */ /* 0x000fc80000011603 */
[----:B------:R-:W-:-:S04]  /*4e10*/  SHF.L.U32 R2, R2, R3, RZ ;  /* 0x0000000302027219 */ /* 0x000fc800000006ff */
[----:B--2---:R-:W-:-:S04]  /*4e20*/  LOP3.LUT R0, R0, R2, RZ, 0xc0, !PT ;  /* 0x0000000200007212 */ /* 0x004fc800078ec0ff */
[----:B------:R-:W-:Y:S01]  /*4e30*/  ISETP.NE.AND P0, PT, R0, R2, PT ;  /* 0x000000020000720c */ /* 0x000fe20003f05270 */
[----:B------:R-:W-:-:S05]  /*4e40*/  IMAD.MOV.U32 R0, RZ, RZ, 0x1 ;  /* 0x00000001ff007424 */ /* 0x000fca00078e00ff */
[----:B------:R-:W-:-:S07]  /*4e50*/  SHF.L.U32 R0, R0, R3, RZ ;  /* 0x0000000300007219 */ /* 0x000fce00000006ff */
[----:B------:R-:W-:Y:S05]  /*4e60*/  @P0 BRA `(.L_x_94) ;  /* 0x00000000005c0947 */ /* 0x000fea0003800000 */
[----:B------:R-:W2:Y:S02]  /*4e70*/  LDS R3, [UR4+0x18] ;  /* 0x00001804ff037984 */ /* 0x000ea40008000800 */
[----:B--2---:R-:W-:-:S04]  /*4e80*/  LOP3.LUT R3, R3, R0, RZ, 0xc0, !PT ;  /* 0x0000000003037212 */ /* 0x004fc800078ec0ff */
[----:B------:R-:W-:-:S13]  /*4e90*/  ISETP.NE.AND P0, PT, R3, R0, PT ;  /* 0x000000000300720c */ /* 0x000fda0003f05270 */
[----:B------:R-:W-:Y:S05]  /*4ea0*/  @P0 BRA `(.L_x_95) ;  /* 0x0000000000400947 */ /* 0x000fea0003800000 */
[----:B------:R-:W-:Y:S01]  /*4eb0*/  R2UR UR8, R2 ;  /* 0x00000000020872ca */ /* 0x000fe200000e0000 */
[----:B------:R-:W2:Y:S01]  /*4ec0*/  S2R R3, SR_LANEID ;  /* 0x0000000000037919 */ /* 0x000ea20000000000 */
[----:B------:R-:W-:Y:S01]  /*4ed0*/  LOP3.LUT R0, RZ, R0, RZ, 0x33, !PT ;  /* 0x00000000ff007212 */ /* 0x000fe200078e33ff */
[----:B------:R-:W-:Y:S02]  /*4ee0*/  VOTEU.ANY UR7, UPT, PT ;  /* 0x0000000000077886 */ /* 0x000fe400038e0100 */
[----:B------:R-:W-:Y:S01]  /*4ef0*/  UFLO.U32 UR7, UR7 ;  /* 0x00000007000772bd */ /* 0x000fe200080e0000 */
[----:B------:R-:W4:Y:S07]  /*4f00*/  REDUX UR5, R0 ;  /* 0x00000000000573c4 */ /* 0x000f2e0000000000 */
[----:B------:R-:W-:-:S06]  /*4f10*/  ULOP3.LUT UR8, URZ, UR8, URZ, 0x33, !UPT ;  /* 0x00000008ff087292 */ /* 0x000fcc000f8e33ff */
[----:B------:R-:W-:-:S04]  /*4f20*/  IMAD.U32 R2, RZ, RZ, UR8 ;  /* 0x00000008ff027e24 */ /* 0x000fc8000f8e00ff */
[----:B------:R-:W1:Y:S02]  /*4f30*/  REDUX UR6, R2 ;  /* 0x00000000020673c4 */ /* 0x000e640000000000 */
[----:B------:R1:W-:Y:S01]  /*4f40*/  UTCATOMSWS.AND URZ, UR8 ;  /* 0x0000000800ff79e3 */ /* 0x0003e20008000000 */
[----:B----4-:R-:W-:Y:S01]  /*4f50*/  IMAD.U32 R0, RZ, RZ, UR5 ;  /* 0x00000005ff007e24 */ /* 0x010fe2000f8e00ff */
[----:B--2---:R-:W-:Y:S01]  /*4f60*/  ISETP.EQ.U32.AND P0, PT, R3, UR7, PT ;  /* 0x0000000703007c0c */ /* 0x004fe2000bf02070 */
[----:B-1----:R-:W-:-:S12]  /*4f70*/  IMAD.U32 R2, RZ, RZ, UR6 ;  /* 0x00000006ff027e24 */ /* 0x002fd8000f8e00ff */
[----:B------:R1:W-:Y:S04]  /*4f80*/  @P0 ATOMS.AND RZ, [UR4+0x14], R2 ;  /* 0x00001402ffff098c */ /* 0x0003e8000a800004 */
[----:B------:R1:W-:Y:S01]  /*4f90*/  @P0 ATOMS.AND RZ, [UR4+0x18], R0 ;  /* 0x00001800ffff098c */ /* 0x0003e2000a800004 */
[----:B------:R-:W-:Y:S05]  /*4fa0*/  BRA `(.L_x_96) ;  /* 0x0000000000147947 */ /* 0x000fea0003800000 */
.L_x_95:
[----:B------:R-:W-:Y:S02]  /*4fb0*/  MOV R2, 0x4fd0 ;  /* 0x00004fd000027802 */ /* 0x000fe40000000f00 */
[----:B-1-3-5:R-:W-:Y:S05]  /*4fc0*/  CALL.REL.NOINC `($__internal_0_$__cuda_sm10x_tcgen05_guardrail_trap_col_being_dealloced_not_returned_by_alloc) ;  /* 0x0000005000c07944 */ /* 0x02afea0003c00000 */
[----:B------:R-:W-:Y:S05]  /*4fd0*/  BRA `(.L_x_96) ;  /* 0x0000000000087947 */ /* 0x000fea0003800000 */
.L_x_94:
[----:B------:R-:W-:Y:S02]  /*4fe0*/  MOV R2, 0x5000 ;  /* 0x0000500000027802 */ /* 0x000fe40000000f00 */
[----:B-1-3-5:R-:W-:Y:S05]  /*4ff0*/  CALL.REL.NOINC `($__internal_2_$__cuda_sm10x_tcgen05_guardrail_trap_unallocated_columns_being_dealloced) ;  /* 0x0000005000cc7944 */ /* 0x02afea0003c00000 */
.L_x_96:
[----:B------:R-:W-:Y:S01]  /*5000*/  NOP ;  /* 0x0000000000007918 */ /* 0x000fe20000000000 */
[----:B---3--:R-:W-:Y:S05]  /*5010*/  EXIT ;  /* 0x000000000000794d */ /* 0x008fea0003800000 */
.L_x_80:
[----:B------:R-:W2:Y:S01]  /*5020*/  LDC R111, c[0x0][0x384] ;  /* 0x0000e100ff6f7b82 */ /* 0x000ea20000000800 */
[----:B------:R-:W-:Y:S01]  /*5030*/  UISETP.NE.OR UP6, UPT, UR4, 0x3, !UP6 ;  /* 0x000000030400788c */ /* 0x000fe2000f7c5670 */
[----:B--2---:R-:W-:-:S08]  /*5040*/  IADD3 R111, PT, PT, R111, 0x7f, RZ ;  /* 0x0000007f6f6f7810 */ /* 0x004fd00007ffe0ff */
[----:B------:R-:W-:Y:S05]  /*5050*/  BRA.U UP6, `(.L_x_97) ;  /* 0x0000001106207547 */ /* 0x000fea000b800000 */
[----:B------:R-:W2:Y:S01]  /*5060*/  LDC R19, c[0x0][0x388] ;  /* 0x0000e200ff137b82 */ /* 0x000ea20000000800 */
[----:B------:R-:W3:Y:S01]  /*5070*/  LDCU.64 UR6, c[0x0][0x888] ;  /* 0x00011100ff0677ac */ /* 0x000ee20008000a00 */
[----:B------:R-:W-:Y:S01]  /*5080*/  SHF.R.S32.HI R29, RZ, 0x1f, R111 ;  /* 0x0000001fff1d7819 */ /* 0x000fe2000001146f */
[----:B------:R-:W-:Y:S01]  /*5090*/  IMAD.MOV.U32 R28, RZ, RZ, 0x1 ;  /* 0x00000001ff1c7424 */ /* 0x000fe200078e00ff */
[----:B------:R-:W4:Y:S02]  /*50a0*/  LDCU.64 UR4, c[0x0][0x890] ;  /* 0x00011200ff0477ac */ /* 0x000f240008000a00 */
[----:B------:R-:W-:Y:S01]  /*50b0*/  LEA.HI R29, R29, R111, RZ, 0x7 ;  /* 0x0000006f1d1d7211 */ /* 0x000fe200078f38ff */
[----:B------:R-:W-:Y:S01]  /*50c0*/  IMAD.MOV.U32 R27, RZ, RZ, RZ ;  /* 0x000000ffff1b7224 */ /* 0x000fe200078e00ff */
[----:B------:R-:W1:Y:S01]  /*50d0*/  LDC R0, c[0x0][0xb30] ;  /* 0x0002cc00ff007b82 */ /* 0x000e620000000800 */
[----:B------:R-:W-:Y:S01]  /*50e0*/  UMOV UR15, 0x400 ;  /* 0x00000400000f7882 */ /* 0x000fe20000000000 */
[----:B------:R-:W-:Y:S01]  /*50f0*/  IMAD.MOV.U32 R26, RZ, RZ, 0x1000 ;  /* 0x00001000ff1a7424 */ /* 0x000fe200078e00ff */
[----:B------:R-:W-:Y:S01]  /*5100*/  ULEA UR15, UR48, UR15, 0x18 ;  /* 0x0000000f300f7291 */ /* 0x000fe2000f8ec0ff */
[----:B------:R-:W-:Y:S01]  /*5110*/  SHF.R.S32.HI R29, RZ, 0x7, R29 ;  /* 0x00000007ff1d7819 */ /* 0x000fe2000001141d */
[----:B------:R-:W-:-:S02]  /*5120*/  USEL UR22, URZ, 0x1, UP5 ;  /* 0x00000001ff167887 */ /* 0x000fc4000a800000 */
[----:B------:R-:W-:Y:S01]  /*5130*/  UIADD3 UR23, UPT, UPT, UR15, 0x228, URZ ;  /* 0x000002280f177890 */ /* 0x000fe2000fffe0ff */
[----:B------:R-:W1:Y:S01]  /*5140*/  LDC R25, c[0x0][0x370] ;  /* 0x0000dc00ff197b82 */ /* 0x000e620000000800 */
[----:B------:R-:W-:Y:S02]  /*5150*/  UIADD3 UR14, UPT, UPT, UR15, 0x258, URZ ;  /* 0x000002580f0e7890 */ /* 0x000fe4000fffe0ff */
[----:B---3--:R-:W-:Y:S02]  /*5160*/  UISETP.NE.U32.AND UP1, UPT, UR6, URZ, UPT ;  /* 0x000000ff0600728c */ /* 0x008fe4000bf25070 */
[----:B------:R-:W-:Y:S02]  /*5170*/  UIADD3 UR17, UPT, UPT, UR15, 0x220, URZ ;  /* 0x000002200f117890 */ /* 0x000fe4000fffe0ff */
[----:B------:R-:W-:Y:S01]  /*5180*/  UISETP.NE.AND.EX UP1, UPT, UR7, URZ, UPT, UP1 ;  /* 0x000000ff0700728c */ /* 0x000fe2000bf25310 */
[----:B------:R-:W3:Y:S01]  /*5190*/  LDC R3, c[0x0][0xb0c] ;  /* 0x0002c300ff037b82 */ /* 0x000ee20000000800 */
[C---:B--2---:R-:W-:Y:S01]  /*51a0*/  R2UR UR7, R19.reuse ;  /* 0x00000000130772ca */ /* 0x044fe200000e0000 */
[----:B----4-:R-:W-:Y:S01]  /*51b0*/  UISETP.NE.U32.AND UP3, UPT, UR4, URZ, UPT ;  /* 0x000000ff0400728c */ /* 0x010fe2000bf65070 */
[----:B------:R-:W-:Y:S01]  /*51c0*/  R2UR UR6, R19 ;  /* 0x00000000130672ca */ /* 0x000fe200000e0000 */
[----:B------:R-:W-:-:S02]  /*51d0*/  UPRMT UR23, UR48, 0x654, UR23 ;  /* 0x0000065430177896 */ /* 0x000fc40008000017 */
[----:B------:R-:W-:Y:S02]  /*51e0*/  UPLOP3.LUT UP2, UPT, UPT, UPT, UPT, 0x40, 0x4 ;  /* 0x000000000004789c */ /* 0x000fe40003f4e870 */
[----:B------:R-:W2:Y:S01]  /*51f0*/  LDC R18, c[0x0][0xb20] ;  /* 0x0002c800ff127b82 */ /* 0x000ea20000000800 */
[----:B-1----:R-:W-:Y:S01]  /*5200*/  ISETP.NE.AND P1, PT, R0, 0x1, PT ;  /* 0x000000010000780c */ /* 0x002fe20003f25270 */
[----:B------:R-:W-:Y:S02]  /*5210*/  UPRMT UR14, URZ, 0x654, UR14 ;  /* 0x00000654ff0e7896 */ /* 0x000fe4000800000e */
[----:B------:R-:W-:Y:S02]  /*5220*/  UPRMT UR48, UR48, 0x654, UR17 ;  /* 0x0000065430307896 */ /* 0x000fe40008000011 */
[----:B------:R-:W-:Y:S02]  /*5230*/  UISETP.NE.AND.EX UP3, UPT, UR5, URZ, UPT, UP3 ;  /* 0x000000ff0500728c */ /* 0x000fe4000bf65330 */
[----:B------:R-:W1:Y:S08]  /*5240*/  LDC.64 R30, c[0x0][0x348] ;  /* 0x0000d200ff1e7b82 */ /* 0x000e700000000a00 */
[----:B------:R-:W4:Y:S08]  /*5250*/  LDC.64 R16, c[0x0][0xb10] ;  /* 0x0002c400ff107b82 */ /* 0x000f300000000a00 */
[----:B------:R-:W1:Y:S08]  /*5260*/  LDC.64 R6, c[0x0][0xb18] ;  /* 0x0002c600ff067b82 */ /* 0x000e700000000a00 */
[----:B------:R-:W1:Y:S08]  /*5270*/  LDC.64 R4, c[0x0][0xb28] ;  /* 0x0002ca00ff047b82 */ /* 0x000e700000000a00 */
[----:B---3--:R-:W1:Y:S02]  /*5280*/  LDC R24, c[0x0][0x374] ;  /* 0x0000dd00ff187b82 */ /* 0x008e640000000800 */
.L_x_106:
[----:B------:R-:W-:Y:S02]  /*5290*/  IABS R12, R29 ;  /* 0x0000001d000c7213 */ /* 0x000fe40000000000 */
[----:B------:R-:W-:Y:S02]  /*52a0*/  SHF.L.U32 R2, R27, 0x1f, RZ ;  /* 0x0000001f1b027819 */ /* 0x000fe400000006ff */
[----:B---3--:R-:W3:Y:S01]  /*52b0*/  I2F.RP R20, R12 ;  /* 0x0000000c00147306 */ /* 0x008ee20000209400 */
[----:B------:R-:W-:Y:S01]  /*52c0*/  IABS R8, R19 ;  /* 0x0000001300087213 */ /* 0x000fe20000000000 */
[----:B------:R-:W2:Y:S01]  /*52d0*/  SYNCS.PHASECHK.TRANS64.TRYWAIT P2, [UR15+0x250], R2 ;  /* 0x00025002ff0075a7 */ /* 0x000ea2000804110f */
[----:B------:R-:W-:Y:S02]  /*52e0*/  IABS R0, R29 ;  /* 0x0000001d00007213 */ /* 0x000fe40000000000 */
[----:B------:R-:W-:Y:S02]  /*52f0*/  IABS R9, R14 ;  /* 0x0000000e00097213 */ /* 0x000fe40000000000 */
[----:B------:R-:W-:Y:S03]  /*5300*/  ISETP.NE.AND P3, PT, R29, RZ, PT ;  /* 0x000000ff1d00720c */ /* 0x000fe60003f65270 */
[----:B------:R-:W4:Y:S01]  /*5310*/  I2F.RP R13, R8 ;  /* 0x00000008000d7306 */ /* 0x000f220000209400 */
[----:B------:R-:W-:Y:S09]  /*5320*/  IMAD.MOV R0, RZ, RZ, -R0 ;  /* 0x000000ffff007224 */ /* 0x000ff200078e0a00 */
[----:B---3--:R-:W3:Y:S10]  /*5330*/  MUFU.RCP R20, R20 ;  /* 0x0000001400147308 */ /* 0x008ef40000001000 */
[----:B----4-:R-:W-:Y:S01]  /*5340*/  MUFU.RCP R13, R13 ;  /* 0x0000000d000d7308 */ /* 0x010fe20000001000 */
[----:B---3--:R-:W-:Y:S09]  /*5350*/  VIADD R20, R20, 0xffffffe ;  /* 0x0ffffffe14147836 */ /* 0x008ff20000000000 */
[----:B------:R-:W3:Y:S02]  /*5360*/  F2I.FTZ.U32.TRUNC.NTZ R21, R20 ;  /* 0x0000001400157305 */ /* 0x000ee4000021f000 */
[--C-:B---3--:R-:W-:Y:S02]  /*5370*/  IMAD.MOV R32, RZ, RZ, -R21.reuse ;  /* 0x000000ffff207224 */ /* 0x108fe400078e0a15 */
[----:B------:R-:W-:Y:S02]  /*5380*/  IMAD.MOV.U32 R20, RZ, RZ, RZ ;  /* 0x000000ffff147224 */ /* 0x000fe400078e00ff */
[----:B------:R-:W-:Y:S04]  /*5390*/  IMAD R32, R32, R12, RZ ;  /* 0x0000000c20207224 */ /* 0x000fe800078e02ff */
[----:B------:R-:W-:Y:S06]  /*53a0*/  IMAD.HI.U32 R32, R21, R32, R20 ;  /* 0x0000002015207227 */ /* 0x000fec00078e0014 */
[----:B------:R-:W-:Y:S04]  /*53b0*/  IMAD.HI.U32 R32, R32, R9, RZ ;  /* 0x0000000920207227 */ /* 0x000fe800078e00ff */
[----:B------:R-:W-:Y:S02]  /*53c0*/  IMAD R9, R32, R0, R9 ;  /* 0x0000000020097224 */ /* 0x000fe400078e0209 */
[----:B------:R-:W-:Y:S03]  /*53d0*/  VIADD R0, R13, 0xffffffe ;  /* 0x0ffffffe0d007836 */ /* 0x000fe60000000000 */
[----:B------:R-:W-:Y:S03]  /*53e0*/  ISETP.GT.U32.AND P0, PT, R12, R9, PT ;  /* 0x000000090c00720c */ /* 0x000fe60003f04070 */
[----:B------:R-:W3:Y:S10]  /*53f0*/  F2I.FTZ.U32.TRUNC.NTZ R0, R0 ;  /* 0x0000000000007305 */ /* 0x000ef4000021f000 */
[-C--:B------:R-:W-:Y:S01]  /*5400*/  @!P0 IADD3 R9, PT, PT, R9, -R12.reuse, RZ ;  /* 0x8000000c09098210 */ /* 0x080fe20007ffe0ff */
[----:B------:R-:W-:Y:S03]  /*5410*/  @!P0 VIADD R32, R32, 0x1 ;  /* 0x0000000120208836 */ /* 0x000fe60000000000 */
[----:B------:R-:W-:Y:S02]  /*5420*/  ISETP.GE.U32.AND P4, PT, R9, R12, PT ;  /* 0x0000000c0900720c */ /* 0x000fe40003f86070 */
[----:B------:R-:W-:Y:S04]  /*5430*/  LOP3.LUT R9, R14, R29, RZ, 0x3c, !PT ;  /* 0x0000001d0e097212 */ /* 0x000fe800078e3cff */
[----:B------:R-:W-:Y:S07]  /*5440*/  ISETP.GE.AND P0, PT, R9, RZ, PT ;  /* 0x000000ff0900720c */ /* 0x000fee0003f06270 */
[----:B------:R-:W-:Y:S01]  /*5450*/  @P4 IADD3 R32, PT, PT, R32, 0x1, RZ ;  /* 0x0000000120204810 */ /* 0x000fe20007ffe0ff */
[----:B--23--:R-:W-:Y:S06]  /*5460*/  @!P2 BRA `(.L_x_98) ;  /* 0x0000004800cca947 */ /* 0x00cfec0003800000 */
.L_x_220:
[----:B------:R-:W-:Y:S01]  /*5470*/  MOV R13, R0 ;  /* 0x00000000000d7202 */ /* 0x000fe20000000f00 */
[----:B------:R-:W3:Y:S01]  /*5480*/  LDS.128 R20, [UR15+0x290] ;  /* 0x0002900fff147984 */ /* 0x000ee20008000c00 */
[----:B--2---:R-:W-:Y:S02]  /*5490*/  IMAD.MOV R2, RZ, RZ, -R0 ;  /* 0x000000ffff027224 */ /* 0x004fe400078e0a00 */
[----:B------:R-:W-:Y:S01]  /*54a0*/  @!P0 IMAD.MOV R32, RZ, RZ, -R32 ;  /* 0x000000ffff208224 */ /* 0x000fe200078e0a20 */
[----:B------:R-:W-:Y:S01]  /*54b0*/  @!P3 LOP3.LUT R32, RZ, R29, RZ, 0x33, !PT ;  /* 0x0000001dff20b212 */ /* 0x000fe200078e33ff */
[----:B------:R-:W-:Y:S01]  /*54c0*/  IMAD R34, R2, R8, RZ ;  /* 0x0000000802227224 */ /* 0x000fe200078e02ff */
[----:B------:R-:W-:Y:S01]  /*54d0*/  ISETP.GE.AND P0, PT, R40, 0x1, PT ;  /* 0x000000012800780c */ /* 0x000fe20003f06270 */
[----:B------:R-:W-:Y:S01]  /*54e0*/  IMAD.MOV.U32 R12, RZ, RZ, RZ ;  /* 0x000000ffff0c7224 */ /* 0x000fe200078e00ff */
[----:B------:R-:W-:Y:S01]  /*54f0*/  IABS R2, R32 ;  /* 0x0000002000027213 */ /* 0x000fe20000000000 */
[----:B------:R-:W-:Y:S01]  /*5500*/  @!PT LDS RZ, [RZ] ;  /* 0x00000000fffff984 */ /* 0x000fe20000000800 */
[----:B------:R-:W-:Y:S01]  /*5510*/  @!PT LDS RZ, [RZ] ;  /* 0x00000000fffff984 */ /* 0x000fe20000000800 */
[----:B------:R-:W-:Y:S01]  /*5520*/  @!PT LDS RZ, [RZ] ;  /* 0x00000000fffff984 */ /* 0x000fe20000000800 */
[----:B------:R-:W-:Y:S01]  /*5530*/  @!PT LDS RZ, [RZ] ;  /* 0x00000000fffff984 */ /* 0x000fe20000000800 */
[----:B------:R2:W-:Y:S06]  /*5540*/  MEMBAR.ALL.CTA ;  /* 0x0000000000007992 */ /* 0x0005ec0000008000 */
[----:B--2---:R-:W2:Y:S01]  /*5550*/  FENCE.VIEW.ASYNC.S ;  /* 0x00000000000073c6 */ /* 0x004ea20000000000 */
[----:B------:R-:W-:Y:S01]  /*5560*/  LOP3.LUT R33, R32, R19, RZ, 0x3c, !PT ;  /* 0x0000001320217212 */ /* 0x000fe200078e3cff */
[----:B------:R-:W-:Y:S06]  /*5570*/  IMAD.HI.U32 R34, R0, R34, R12 ;  /* 0x0000002200227227 */ /* 0x000fec00078e000c */
[----:B------:R-:W-:Y:S04]  /*5580*/  IMAD.HI.U32 R34, R34, R2, RZ ;  /* 0x0000000222227227 */ /* 0x000fe800078e00ff */
[----:B------:R-:W-:Y:S04]  /*5590*/  IMAD.MOV R0, RZ, RZ, -R34 ;  /* 0x000000ffff007224 */ /* 0x000fe800078e0a22 */
[C---:B------:R-:W-:Y:S05]  /*55a0*/  IMAD R2, R8.reuse, R0, R2 ;  /* 0x0000000008027224 */ /* 0x040fea00078e0202 */
[----:B------:R-:W-:Y:S01]  /*55b0*/  ISETP.GT.U32.AND P4, PT, R8, R2, PT ;  /* 0x000000020800720c */ /* 0x000fe20003f84070 */
[----:B--2---:R-:W-:Y:S01]  /*55c0*/  SYNCS.ARRIVE.TRANS64.RED.A1T0 RZ, [UR14], RZ ;  /* 0x000000ffffff79a7 */ /* 0x004fe2000810040e */
[----:B---3--:R-:W-:Y:S11]  /*55d0*/  LOP3.LUT P3, RZ, R22, 0x1, RZ, 0xc0, !PT ;  /* 0x0000000116ff7812 */ /* 0x008ff6000786c0ff */
[-C--:B------:R-:W-:Y:S04]  /*55e0*/  @!P4 IADD3 R2, PT, PT, R2, -R8.reuse, RZ ;  /* 0x800000080202c210 */ /* 0x080fe80007ffe0ff */
[----:B------:R-:W-:Y:S02]  /*55f0*/  ISETP.GE.U32.AND P5, PT, R2, R8, PT ;  /* 0x000000080200720c */ /* 0x000fe40003fa6070 */
[----:B------:R-:W-:Y:S02]  /*5600*/  @P3 MOV R11, R20 ;  /* 0x00000014000b3202 */ /* 0x000fe40000000f00 */
[----:B------:R-:W-:Y:S01]  /*5610*/  @P3 LOP3.LUT R10, R21, 0xffff, RZ, 0xc0, !PT ;  /* 0x0000ffff150a3812 */ /* 0x000fe200078ec0ff */
[----:B------:R-:W-:Y:S08]  /*5620*/  @!P0 BRA `(.L_x_99) ;  /* 0x0000000000a48947 */ /* 0x000ff00003800000 */
[-C--:B-1----:R-:W-:Y:S01]  /*5630*/  IMAD.HI.U32 R0, R24, R7.reuse, RZ ;  /* 0x0000000718007227 */ /* 0x082fe200078e00ff */
[----:B------:R-:W-:Y:S02]  /*5640*/  ISETP.NE.AND P0, PT, R6, 0x1, PT ;  /* 0x000000010600780c */ /* 0x000fe40003f05270 */
[----:B------:R-:W-:Y:S01]  /*5650*/  ISETP.NE.AND P2, PT, R40, 0x1, PT ;  /* 0x000000012800780c */ /* 0x000fe20003f45270 */
[----:B------:R-:W-:Y:S01]  /*5660*/  IMAD.HI.U32 R9, R25, R16, RZ ;  /* 0x0000001019097227 */ /* 0x000fe200078e00ff */
[----:B------:R-:W-:Y:S02]  /*5670*/  SHF.R.U32.HI R0, RZ, R18, R0 ;  /* 0x00000012ff007219 */ /* 0x000fe40000011600 */
[----:B------:R-:W-:Y:S01]  /*5680*/  ISETP.NE.AND P6, PT, R3, 0x1, PT ;  /* 0x000000010300780c */ /* 0x000fe20003fc5270 */
[----:B------:R-:W-:Y:S01]  /*5690*/  IMAD.HI.U32 R13, R10, R7, RZ ;  /* 0x000000070a0d7227 */ /* 0x000fe200078e00ff */
[----:B------:R-:W-:Y:S02]  /*56a0*/  SHF.R.U32.HI R9, RZ, R17, R9 ;  /* 0x00000011ff097219 */ /* 0x000fe40000011609 */
[----:B------:R-:W-:Y:S01]  /*56b0*/  SEL R0, R24, R0, !P0 ;  /* 0x0000000018007207 */ /* 0x000fe20004000000 */
[----:B------:R-:W-:Y:S01]  /*56c0*/  IMAD.HI.U32 R12, R11, R16, RZ ;  /* 0x000000100b0c7227 */ /* 0x000fe200078e00ff */
[----:B------:R-:W-:Y:S03]  /*56d0*/  SEL R9, R25, R9, !P6 ;  /* 0x0000000919097207 */ /* 0x000fe60007000000 */
[-C--:B------:R-:W-:Y:S01]  /*56e0*/  IMAD.HI.U32 R8, R0, R4.reuse, RZ ;  /* 0x0000000400087227 */ /* 0x080fe200078e00ff */
[----:B------:R-:W-:Y:S03]  /*56f0*/  SHF.R.U32.HI R12, RZ, R17, R12 ;  /* 0x00000011ff0c7219 */ /* 0x000fe6000001160c */
[----:B------:R-:W-:Y:S01]  /*5700*/  IMAD.HI.U32 R2, R9, R4, RZ ;  /* 0x0000000409027227 */ /* 0x000fe200078e00ff */
[-C--:B------:R-:W-:Y:S02]  /*5710*/  @P2 SHF.R.U32.HI R0, RZ, R5.reuse, R8 ;  /* 0x00000005ff002219 */ /* 0x080fe40000011608 */
[----:B------:R-:W-:Y:S02]  /*5720*/  SHF.R.U32.HI R8, RZ, R18, R13 ;  /* 0x00000012ff087219 */ /* 0x000fe4000001160d */
[----:B------:R-:W-:Y:S01]  /*5730*/  @P2 SHF.R.U32.HI R9, RZ, R5, R2 ;  /* 0x00000005ff092219 */ /* 0x000fe20000011602 */
[----:B------:R-:W-:Y:S01]  /*5740*/  IMAD R0, R40, R0, RZ ;  /* 0x0000000028007224 */ /* 0x000fe200078e02ff */
[----:B------:R-:W-:Y:S02]  /*5750*/  SEL R8, R10, R8, !P0 ;  /* 0x000000080a087207 */ /* 0x000fe40004000000 */
[----:B------:R-:W-:Y:S01]  /*5760*/  SEL R2, R11, R12, !P6 ;  /* 0x0000000c0b027207 */ /* 0x000fe20007000000 */
[----:B------:R-:W-:Y:S01]  /*5770*/  IMAD R12, R40, R9, RZ ;  /* 0x00000009280c7224 */ /* 0x000fe200078e02ff */
[C---:B------:R-:W-:Y:S01]  /*5780*/  ISETP.GE.AND P0, PT, R8.reuse, R0, PT ;  /* 0x000000000800720c */ /* 0x040fe20003f06270 */
[----:B------:R-:W-:Y:S03]  /*5790*/  IMAD.HI.U32 R0, R8, R4, RZ ;  /* 0x0000000408007227 */ /* 0x000fe600078e00ff */
[----:B------:R-:W-:Y:S02]  /*57a0*/  ISETP.GE.OR P0, PT, R2, R12, P0 ;  /* 0x0000000c0200720c */ /* 0x000fe40000706670 */
[-C--:B------:R-:W-:Y:S04]  /*57b0*/  SHF.R.U32.HI R0, RZ, R5.reuse, R0 ;  /* 0x00000005ff007219 */ /* 0x080fe80000011600 */
[----:B------:R-:W-:Y:S05]  /*57c0*/  SEL R13, R8, R0, !P2 ;  /* 0x00000000080d7207 */ /* 0x000fea0005000000 */
[----:B------:R-:W-:Y:S02]  /*57d0*/  IMAD.MOV R12, RZ, RZ, -R13 ;  /* 0x000000ffff0c7224 */ /* 0x000fe400078e0a0d */
[----:B------:R-:W-:Y:S04]  /*57e0*/  @!P0 IMAD.HI.U32 R0, R2, R4, RZ ;  /* 0x0000000402008227 */ /* 0x000fe800078e00ff */
[----:B------:R-:W-:Y:S01]  /*57f0*/  IMAD R12, R40, R12, R8 ;  /* 0x0000000c280c7224 */ /* 0x000fe200078e0208 */
[----:B------:R-:W-:Y:S04]  /*5800*/  @!P0 SHF.R.U32.HI R0, RZ, R5, R0 ;  /* 0x00000005ff008219 */ /* 0x000fe80000011600 */
[----:B------:R-:W-:Y:S04]  /*5810*/  @!P0 SEL R0, R2, R0, !P2 ;  /* 0x0000000002008207 */ /* 0x000fe80005000000 */
[----:B------:R-:W-:Y:S01]  /*5820*/  @!P0 IADD3 R13, PT, PT, R13, -R0, RZ ;  /* 0x800000000d0d8210 */ /* 0x000fe20007ffe0ff */
[----:B------:R-:W-:Y:S01]  /*5830*/  @!P0 IMAD R0, R9, R12, R0 ;  /* 0x0000000c09008224 */ /* 0x000fe200078e0200 */
[----:B------:R-:W-:Y:S01]  /*5840*/  IADD3 R9, PT, PT, -R8, RZ, RZ ;  /* 0x000000ff08097210 */ /* 0x000fe20007ffe1ff */
[--C-:B------:R-:W-:Y:S02]  /*5850*/  IMAD.MOV R12, RZ, RZ, -R2.reuse ;  /* 0x000000ffff0c7224 */ /* 0x100fe400078e0a02 */
[----:B------:R-:W-:Y:S02]  /*5860*/  @!P0 IMAD R8, R13, R40, R2 ;  /* 0x000000280d088224 */ /* 0x000fe400078e0202 */
[----:B------:R-:W-:Y:S02]  /*5870*/  @!P0 IMAD.MOV.U32 R2, RZ, RZ, R0 ;  /* 0x000000ffff028224 */ /* 0x000fe400078e0000 */
[----:B------:R-:W-:Y:S02]  /*5880*/  IMAD R11, R3, R12, R11 ;  /* 0x0000000c030b7224 */ /* 0x000fe400078e020b */
[----:B------:R-:W-:Y:S02]  /*5890*/  IMAD R10, R6, R9, R10 ;  /* 0x00000009060a7224 */ /* 0x000fe400078e020a */
[----:B------:R-:W-:Y:S02]  /*58a0*/  IMAD R11, R2, R3, R11 ;  /* 0x00000003020b7224 */ /* 0x000fe400078e020b */
[----:B------:R-:W-:Y:S02]  /*58b0*/  IMAD R10, R8, R6, R10 ;  /* 0x00000006080a7224 */ /* 0x000fe400078e020a */
.L_x_99:
[----:B------:R-:W-:Y:S05]  /*58c0*/  BRA.U UP2, `(.L_x_100) ;  /* 0x0000000102107547 */ /* 0x000fea000b800000 */
[----:B------:R-:W-:Y:S04]  /*58d0*/  MOV R2, UR22 ;  /* 0x0000001600027c02 */ /* 0x000fe80008000f00 */
[----:B------:R-:W-:Y:S04]  /*58e0*/  SHF.L.U32 R2, R2, 0x1f, RZ ;  /* 0x0000001f02027819 */ /* 0x000fe800000006ff */
[----:B------:R-:W2:Y:S02]  /*58f0*/  SYNCS.PHASECHK.TRANS64.TRYWAIT P0, [UR15+0x248], R2 ;  /* 0x00024802ff0075a7 */ /* 0x000ea4000800110f */
[----:B--2---:R-:W-:Y:S05]  /*5900*/  @!P0 BRA `(.L_x_101) ;  /* 0x0000004400bc8947 */ /* 0x004fea0003800000 */
.L_x_100:
[----:B------:R-:W-:Y:S01]  /*5910*/  R2UR UR8, R33 ;  /* 0x00000000210872ca */ /* 0x000fe200000e0000 */
[----:B------:R-:W-:Y:S01]  /*5920*/  @!P4 VIADD R34, R34, 0x1 ;  /* 0x000000012222c836 */ /* 0x000fe20000000000 */
[----:B------:R-:W-:Y:S01]  /*5930*/  ISETP.NE.AND P0, PT, R19, RZ, PT ;  /* 0x000000ff1300720c */ /* 0x000fe20003f05270 */
[----:B--2---:R-:W-:Y:S01]  /*5940*/  IMAD.MOV R0, RZ, RZ, -R32 ;  /* 0x000000ffff007224 */ /* 0x004fe200078e0a20 */
[----:B------:R-:W-:Y:S01]  /*5950*/  R2UR UR19, R15 ;  /* 0x000000000f1372ca */ /* 0x000fe200000e0000 */
[----:B------:R-:W-:Y:S01]  /*5960*/  @P5 VIADD R34, R34, 0x1 ;  /* 0x0000000122225836 */ /* 0x000fe20000000000 */
[----:B------:R-:W-:Y:S01]  /*5970*/  R2UR UR20, R32 ;  /* 0x00000000201472ca */ /* 0x000fe200000e0000 */
[----:B------:R-:W-:Y:S01]  /*5980*/  IMAD R14, R29, R0, R14 ;  /* 0x000000001d0e7224 */ /* 0x000fe200078e020e */
[----:B------:R-:W-:Y:S02]  /*5990*/  ISETP.NE.U32.AND P2, PT, RZ, UR4, PT ;  /* 0x00000004ff007c0c */ /* 0x000fe4000bf45070 */
[----:B------:R-:W-:Y:S02]  /*59a0*/  R2UR UR21, R34 ;  /* 0x00000000221572ca */ /* 0x000fe400000e0000 */
[----:B------:R-:W-:Y:S01]  /*59b0*/  R2UR UR18, R14 ;  /* 0x000000000e1272ca */ /* 0x000fe200000e0000 */
[----:B------:R-:W-:Y:S01]  /*59c0*/  UISETP.GE.AND UP4, UPT, UR8, URZ, UPT ;  /* 0x000000ff0800728c */ /* 0x000fe2000bf86270 */
[----:B------:R-:W-:Y:S01]  /*59d0*/  ISETP.NE.AND.EX P2, PT, RZ, UR5, PT, P2 ;  /* 0x00000005ff007c0c */ /* 0x000fe2000bf45320 */
[----:B------:R-:W-:Y:S01]  /*59e0*/  VOTEU.ALL UP2, P0 ;  /* 0x0000000000ff7886 */ /* 0x000fe20000040000 */
[----:B------:R-:W-:Y:S01]  /*59f0*/  SHF.L.U32 R14, R28, 0x1f, RZ ;  /* 0x0000001f1c0e7819 */ /* 0x000fe200000006ff */
[----:B------:R-:W-:Y:S07]  /*5a00*/  USHF.L.U32 UR19, UR19, 0x6, URZ ;  /* 0x0000000613137899 */ /* 0x000fee00080006ff */
[----:B------:R-:W-:Y:S02]  /*5a10*/  @!UP4 UIADD3 UR21, UPT, UPT, -UR21, URZ, URZ ;  /* 0x000000ff1515c290 */ /* 0x000fe4000fffe1ff */
[----:B------:R-:W-:Y:S02]  /*5a20*/  @!UP2 ULOP3.LUT UR21, URZ, UR7, URZ, 0x33, !UPT ;  /* 0x00000007ff15a292 */ /* 0x000fe4000f8e33ff */
[----:B------:R-:W-:Y:S04]  /*5a30*/  USHF.L.U32 UR18, UR18, 0x7, URZ ;  /* 0x0000000712127899 */ /* 0x000fe800080006ff */
[----:B------:R-:W-:Y:S05]  /*5a40*/  IMAD R0, RZ, RZ, -UR21 ;  /* 0x80000015ff007e24 */ /* 0x000fea000f8e02ff */
[----:B------:R-:W-:Y:S11]  /*5a50*/  R2UR UR8, R0 ;  /* 0x00000000000872ca */ /* 0x000ff600000e0000 */
[----:B------:R-:W-:Y:S02]  /*5a60*/  @!UPT UIADD3 URZ, UPT, UPT, URZ, URZ, URZ ;  /* 0x000000fffffff290 */ /* 0x000fe4000fffe0ff */
[----:B------:R-:W-:Y:S01]  /*5a70*/  UIMAD UR20, UR6, UR8, UR20 ;  /* 0x00000008061472a4 */ /* 0x000fe2000f8e0214 */
[----:B------:R-:W-:Y:S11]  /*5a80*/  BRA.U !UP3, `(.L_x_102) ;  /* 0x000000010b347547 */ /* 0x000ff6000b800000 */
[----:B------:R-:W-:Y:S01]  /*5a90*/  UPLOP3.LUT UP0, UPT, UPT, UPT, UP1, 0x80, 0x8 ;  /* 0x000000000008789c */ /* 0x000fe20003f0f010 */
[----:B------:R-:W-:Y:S02]  /*5aa0*/  HFMA2 R0, -RZ, RZ, 0, 5.9604644775390625e-08 ;  /* 0x00000001ff007431 */ /* 0x000fe400000001ff */
[----:B------:R-:W-:Y:S03]  /*5ab0*/  IMAD.MOV.U32 R98, RZ, RZ, 0x1 ;  /* 0x00000001ff627424 */ /* 0x000fe600078e00ff */
[----:B------:R-:W-:Y:S05]  /*5ac0*/  PLOP3.LUT P0, PT, PT, PT, UP0, 0x80, 0x8 ;  /* 0x000000000008781c */ /* 0x000fea0003f0f008 */
[----:B------:R-:W2:Y:S01]  /*5ad0*/  @UP0 LDCU.64 UR10, c[0x0][0x888] ;  /* 0x00011100ff0a07ac */ /* 0x000ea20008000a00 */
[----:B------:R-:W-:Y:S07]  /*5ae0*/  @UP0 UIMAD UR8, UR45, UR4, URZ ;  /* 0x000000042d0802a4 */ /* 0x000fee000f8e02ff */
[----:B------:R-:W-:Y:S01]  /*5af0*/  @!P0 PRMT R98, R0, 0x7610, R98 ;  /* 0x0000761000628816 */ /* 0x000fe20000000062 */
[----:B--2---:R-:W-:Y:S03]  /*5b00*/  @UP0 UIMAD.WIDE UR10, UR8, 0x4, UR10 ;  /* 0x00000004080a08a5 */ /* 0x004fe6000f8e020a */
[----:B------:R-:W2:Y:S03]  /*5b10*/  @!UP0 LDCU UR8, c[0x0][0x880] ;  /* 0x00011000ff0887ac */ /* 0x000ea60008000800 */
[----:B------:R-:W-:Y:S01]  /*5b20*/  IMAD.U32 R8, RZ, RZ, UR10 ;  /* 0x0000000aff087e24 */ /* 0x000fe2000f8e00ff */
[----:B------:R-:W-:Y:S05]  /*5b30*/  MOV R9, UR11 ;  /* 0x0000000b00097c02 */ /* 0x000fea0008000f00 */
[----:B-----5:R3:W5:Y:S02]  /*5b40*/  @P0 LDG.E R49, desc[UR46][R8.64] ;  /* 0x0000002e08310981 */ /* 0x020764000c1e1900 */
[----:B--23--:R-:W-:Y:S07]  /*5b50*/  @!P0 IMAD.U32 R49, RZ, RZ, UR8 ;  /* 0x00000008ff318e24 */ /* 0x00cfee000f8e00ff */
.L_x_102:
[----:B-----5:R-:W-:Y:S01]  /*5b60*/  @!P2 FSETP.EQ.AND P0, PT, R49, RZ, PT ;  /* 0x000000ff3100a20b */ /* 0x020fe20003f02000 */
[----:B------:R-:W-:Y:S01]  /*5b70*/  @!UPT UIADD3 URZ, UPT, UPT, URZ, URZ, URZ ;  /* 0x000000fffffff290 */ /* 0x000fe2000fffe0ff */
[----:B------:R-:W-:Y:S11]  /*5b80*/  @!P2 BRA `(.L_x_103) ;  /* 0x000000000014a947 */ /* 0x000ff60003800000 */
[----:B------:R-:W-:Y:S02]  /*5b90*/  LOP3.LUT P2, RZ, R98, 0xff, RZ, 0xc0, !PT ;  /* 0x000000ff62ff7812 */ /* 0x000fe4000784c0ff */
[----:B------:R-:W-:Y:S04]  /*5ba0*/  PLOP3.LUT P0, PT, PT, PT, UP0, 0x80, 0x8 ;  /* 0x000000000008781c */ /* 0x000fe80003f0f008 */
[----:B------:R-:W-:Y:S07]  /*5bb0*/  PLOP3.LUT P0, PT, P0, PT, PT, 0x8, 0x80 ;  /* 0x000000000080781c */ /* 0x000fee000070e170 */
[----:B------:R-:W-:Y:S11]  /*5bc0*/  @P2 FSETP.EQ.AND P0, PT, R49, RZ, PT ;  /* 0x000000ff3100220b */ /* 0x000ff60003f02000 */
[----:B------:R-:W-:Y:S02]  /*5bd0*/  @!UPT UIADD3 URZ, UPT, UPT, URZ, URZ, URZ ;  /* 0x000000fffffff290 */ /* 0x000fe4000fffe0ff */
.L_x_103:
[----:B------:R-:W2:Y:S01]  /*5be0*/  SYNCS.PHASECHK.TRANS64.TRYWAIT P2, [UR15+0x230], R14 ;  /* 0x0002300eff0075a7 */ /* 0x000ea2000804110f */
[----:B------:R-:W-:Y:S04]  /*5bf0*/  ELECT P4, URZ, PT ;  /* 0x0000000000ff782f */ /* 0x000fe80003880000 */
[----:B------:R-:W-:Y:S11]  /*5c00*/  PLOP3.LUT P4, PT, P0, P4, PT, 0xf2, 0x2f ;  /* 0x00000000002f781c */ /* 0x000ff60000789e72 */
[----:B------:R-:W-:Y:S02]  /*5c10*/  @!UPT UIADD3 URZ, UPT, UPT, URZ, URZ, URZ ;  /* 0x000000fffffff290 */ /* 0x000fe4000fffe0ff */
[----:B-1----:R-:W-:Y:S05]  /*5c20*/  @!P4 IADD3 R8, P0, PT, R30, 0x580, RZ ;  /* 0x000005801e08c810 */ /* 0x002fea0007f1e0ff */
[----:B------:R-:W-:Y:S01]  /*5c30*/  @!P4 IMAD.X R2, RZ, RZ, R31, P0 ;  /* 0x000000ffff02c224 */ /* 0x000fe200000e061f */
[----:B--2---:R-:W-:Y:S07]  /*5c40*/  @!P2 BRA `(.L_x_104) ;  /* 0x000000440004a947 */ /* 0x004fee0003800000 */
.L_x_223:
[----:B------:R-:W2:Y:S01]  /*5c50*/  LDC.64 R12, c[0x0][0xb18] ;  /* 0x0002c600ff0c7b82 */ /* 0x000ea20000000a00 */
[----:B------:R-:W-:Y:S01]  /*5c60*/  @!P4 R2UR UR8, R2 ;  /* 0x000000000208c2ca */ /* 0x000fe200000e0000 */
[----:B------:R-:W-:Y:S01]  /*5c70*/  VOTEU.ALL UP2, P4 ;  /* 0x0000000000ff7886 */ /* 0x000fe20002040000 */
[----:B------:R-:W-:Y:S01]  /*5c80*/  @!P4 R2UR UR9, R8 ;  /* 0x000000000809c2ca */ /* 0x000fe200000e0000 */
[----:B-1----:R-:W-:Y:S01]  /*5c90*/  @!P4 IMAD.MOV.U32 R0, RZ, RZ, 0x1000 ;  /* 0x00001000ff00c424 */ /* 0x002fe200078e00ff */
[----:B------:R-:W-:Y:S03]  /*5ca0*/  UMOV UR10, 0x0 ;  /* 0x00000000000a7882 */ /* 0x000fe60000000000 */
[----:B------:R-:W1:Y:S01]  /*5cb0*/  @!P1 LDC R2, c[0x0][0xb0c] ;  /* 0x0002c300ff029b82 */ /* 0x000e620000000800 */
[----:B------:R-:W-:Y:S01]  /*5cc0*/  @!UP2 UIADD3 UR16, UPT, UPT, UR15, 0x400, URZ ;  /* 0x000004000f10a890 */ /* 0x000fe2000fffe0ff */
[----:B------:R-:W-:Y:S01]  /*5cd0*/  @P3 SHF.R.U32.HI R20, RZ, 0x10, R21 ;  /* 0x00000010ff143819 */ /* 0x000fe20000011615 */
[----:B------:R-:W-:Y:S01]  /*5ce0*/  VOTEU.ALL UP2, P4 ;  /* 0x0000000000ff7886 */ /* 0x000fe20002040000 */
[----:B------:R-:W-:Y:S02]  /*5cf0*/  UMOV UR11, 0x10000000 ;  /* 0x10000000000b7882 */ /* 0x000fe40000000000 */
[----:B------:R-:W-:Y:S01]  /*5d00*/  @P3 R2UR UR45, R20 ;  /* 0x00000000142d32ca */ /* 0x000fe200000e0000 */
[----:B------:R-:W-:Y:S02]  /*5d10*/  IMAD.U32 R9, RZ, RZ, UR8 ;  /* 0x00000008ff097e24 */ /* 0x000fe4000f8e00ff */
[----:B------:R-:W-:Y:S03]  /*5d20*/  IMAD.U32 R8, RZ, RZ, UR9 ;  /* 0x00000009ff087e24 */ /* 0x000fe6000f8e00ff */
[----:B------:R-:W-:Y:S02]  /*5d30*/  @!P4 R2UR UR13, R9 ;  /* 0x00000000090dc2ca */ /* 0x000fe400000e0000 */
[----:B------:R-:W-:Y:S02]  /*5d40*/  @!P4 R2UR UR12, R8 ;  /* 0x00000000080cc2ca */ /* 0x000fe400000e0000 */
[----:B------:R-:W3:Y:S11]  /*5d50*/  LDC.64 R8, c[0x0][0xb10] ;  /* 0x0002c400ff087b82 */ /* 0x000ef60000000a00 */
[----:B------:R4:W-:Y:S01]  /*5d60*/  @!UP2 UTMALDG.4D [UR16], [UR12], desc[UR10] ;  /* 0x00000a100c00a5b4 */ /* 0x0009e20008019000 */
[----:B------:R5:W-:Y:S01]  /*5d70*/  @!P4 SYNCS.ARRIVE.TRANS64.RED.A0TR RZ, [UR15+0x220], R0 ;  /* 0x00022000ffffc9a7 */ /* 0x000be2000830040f */
[C---:B---3--:R-:W-:Y:S01]  /*5d80*/  @!P1 IMAD.HI.U32 R8, R11.reuse, R8, RZ ;  /* 0x000000080b089227 */ /* 0x048fe200078e00ff */
[----:B--2---:R-:W-:Y:S02]  /*5d90*/  @!P1 ISETP.NE.AND P0, PT, R12, 0x1, PT ;  /* 0x000000010c00980c */ /* 0x004fe40003f05270 */
[----:B-1----:R-:W-:Y:S01]  /*5da0*/  @!P1 ISETP.NE.AND P2, PT, R2, 0x1, PT ;  /* 0x000000010200980c */ /* 0x002fe20003f45270 */
[----:B------:R-:W-:Y:S01]  /*5db0*/  SYNCS.ARRIVE.TRANS64.RED.A1T0 RZ, [UR48], RZ ;  /* 0x000000ffffff79a7 */ /* 0x000fe20008100430 */
[C---:B------:R-:W-:Y:S01]  /*5dc0*/  @!P1 IMAD.HI.U32 R13, R10.reuse, R13, RZ ;  /* 0x0000000d0a0d9227 */ /* 0x040fe200078e00ff */
[----:B------:R-:W-:Y:S04]  /*5dd0*/  @!P1 SHF.R.U32.HI R8, RZ, R9, R8 ;  /* 0x00000009ff089219 */ /* 0x000fe80000011608 */
[----:B------:R-:W-:Y:S01]  /*5de0*/  @!P1 SEL R8, R11, R8, !P2 ;  /* 0x000000080b089207 */ /* 0x000fe20005000000 */
[----:B------:R-:W1:Y:S01]  /*5df0*/  SYNCS.PHASECHK.TRANS64.TRYWAIT P5, [UR15+0x238], R14 ;  /* 0x0002380eff0075a7 */ /* 0x000e6200080a110f */
[----:B-----5:R-:W2:Y:S02]  /*5e00*/  @!P1 LDC R0, c[0x0][0xb20] ;  /* 0x0002c800ff009b82 */ /* 0x020ea40000000800 */
[----:B--2---:R-:W-:Y:S04]  /*5e10*/  @!P1 SHF.R.U32.HI R0, RZ, R0, R13 ;  /* 0x00000000ff009219 */ /* 0x004fe8000001160d */
[----:B------:R-:W-:Y:S05]  /*5e20*/  @!P1 SEL R9, R10, R0, !P0 ;  /* 0x000000000a099207 */ /* 0x000fea0004000000 */
[----:B------:R-:W-:Y:S02]  /*5e30*/  @!P1 IMAD.IADD R0, R9, 0x1, -R8 ;  /* 0x0000000109009824 */ /* 0x000fe400078e0a08 */
[----:B------:R-:W-:Y:S02]  /*5e40*/  @!P1 IMAD.IADD R8, R8, 0x1, -R9 ;  /* 0x0000000108089824 */ /* 0x000fe400078e0a09 */
[----:B------:R-:W-:Y:S02]  /*5e50*/  @!P1 IMAD R11, R0, R2, R11 ;  /* 0x00000002000b9224 */ /* 0x000fe400078e020b */
[----:B------:R-:W-:Y:S01]  /*5e60*/  @!P1 IMAD R10, R8, R12, R10 ;  /* 0x0000000c080a9224 */ /* 0x000fe200078e020a */
[----:B-1--4-:R-:W-:Y:S06]  /*5e70*/  @!P5 BRA `(.L_x_105) ;  /* 0x000000400090d947 */ /* 0x012fec0003800000 */
.L_x_225:
[----:B------:R-:W-:Y:S01]  /*5e80*/  @!P4 IADD3 R2, P0, PT, R30, 0x580, RZ ;  /* 0x000005801e02c810 */ /* 0x000fe20007f1e0ff */
[----:B------:R-:W-:Y:S01]  /*5e90*/  VOTEU.ALL UP2, P4 ;  /* 0x0000000000ff7886 */ /* 0x000fe20002040000 */
[----:B------:R-:W-:Y:S01]  /*5ea0*/  UMOV UR26, 0x0 ;  /* 0x00000000001a7882 */ /* 0x000fe20000000000 */
[----:B------:R-:W-:Y:S01]  /*5eb0*/  UMOV UR27, 0x10000000 ;  /* 0x10000000001b7882 */ /* 0x000fe20000000000 */
[----:B------:R-:W-:Y:S01]  /*5ec0*/  @!P4 R2UR UR9, R2 ;  /* 0x000000000209c2ca */ /* 0x000fe200000e0000 */
[----:B-1----:R-:W-:Y:S01]  /*5ed0*/  @!P4 IMAD.X R0, RZ, RZ, R31, P0 ;  /* 0x000000ffff00c224 */ /* 0x002fe200000e061f */
[----:B------:R-:W-:Y:S01]  /*5ee0*/  @!UP2 UIADD3 UR10, UPT, UPT, UR18, 0x40, URZ ;  /* 0x00000040120aa890 */ /* 0x000fe2000fffe0ff */
[----:B------:R-:W-:Y:S01]  /*5ef0*/  LOP3.LUT R28, R28, 0x1, RZ, 0x3c, !PT ;  /* 0x000000011c1c7812 */ /* 0x000fe200078e3cff */
[----:B------:R-:W-:Y:S01]  /*5f00*/  UMOV UR11, UR19 ;  /* 0x00000013000b7c82 */ /* 0x000fe20008000000 */
[----:B------:R-:W-:Y:S01]  /*5f10*/  UMOV UR12, UR20 ;  /* 0x00000014000c7c82 */ /* 0x000fe20008000000 */
[----:B------:R-:W-:Y:S01]  /*5f20*/  @!P4 R2UR UR8, R0 ;  /* 0x000000000008c2ca */ /* 0x000fe200000e0000 */
[----:B------:R-:W-:Y:S01]  /*5f30*/  UMOV UR13, UR21 ;  /* 0x00000015000d7c82 */ /* 0x000fe20008000000 */
[----:B------:R-:W-:Y:S01]  /*5f40*/  LOP3.LUT R27, R27, 0x1, RZ, 0x3c, !PT ;  /* 0x000000011b1b7812 */ /* 0x000fe200078e3cff */
[----:B------:R-:W-:Y:S02]  /*5f50*/  IMAD.IADD R14, R10, 0x1, R96 ;  /* 0x000000010a0e7824 */ /* 0x000fe400078e0260 */
[----:B------:R-:W-:Y:S02]  /*5f60*/  IMAD.IADD R15, R11, 0x1, R97 ;  /* 0x000000010b0f7824 */ /* 0x000fe400078e0261 */
[----:B------:R-:W-:Y:S01]  /*5f70*/  IMAD.U32 R8, RZ, RZ, UR9 ;  /* 0x00000009ff087e24 */ /* 0x000fe2000f8e00ff */
[----:B------:R-:W-:Y:S04]  /*5f80*/  @!UP2 UIADD3 UR9, UPT, UPT, UR15, 0x228, URZ ;  /* 0x000002280f09a890 */ /* 0x000fe8000fffe0ff */
[----:B------:R-:W-:Y:S01]  /*5f90*/  @!P4 R2UR UR24, R8 ;  /* 0x000000000818c2ca */ /* 0x000fe200000e0000 */
[----:B------:R-:W-:Y:S01]  /*5fa0*/  IMAD.U32 R9, RZ, RZ, UR8 ;  /* 0x00000008ff097e24 */ /* 0x000fe2000f8e00ff */
[----:B------:R-:W-:Y:S01]  /*5fb0*/  @!UP2 UIADD3 UR8, UPT, UPT, UR15, 0x1400, URZ ;  /* 0x000014000f08a890 */ /* 0x000fe2000fffe0ff */
[----:B------:R-:W-:Y:S03]  /*5fc0*/  VOTEU.ALL UP2, P4 ;  /* 0x0000000000ff7886 */ /* 0x000fe60002040000 */
[----:B------:R-:W-:Y:S11]  /*5fd0*/  @!P4 R2UR UR25, R9 ;  /* 0x000000000919c2ca */ /* 0x000ff600000e0000 */
[----:B------:R-:W-:Y:S02]  /*5fe0*/  @!UPT UIADD3 URZ, UPT, UPT, URZ, URZ, URZ ;  /* 0x000000fffffff290 */ /* 0x000fe4000fffe0ff */
[----:B------:R3:W-:Y:S01]  /*5ff0*/  @!UP2 UTMALDG.4D [UR8], [UR24], desc[UR26] ;  /* 0x00001a081800a5b4 */ /* 0x0007e20008019000 */
[----:B------:R3:W-:Y:S01]  /*6000*/  @!P4 SYNCS.ARRIVE.TRANS64.RED.A0TR RZ, [UR15+0x228], R26 ;  /* 0x0002281affffc9a7 */ /* 0x0007e2000830040f */
[----:B------:R-:W-:Y:S01]  /*6010*/  UPLOP3.LUT UP2, UPT, UPT, UPT, UPT, 0x80, 0x8 ;  /* 0x000000000008789c */ /* 0x000fe20003f4f070 */
[----:B------:R-:W-:Y:S01]  /*6020*/  SYNCS.ARRIVE.TRANS64.RED.A1T0 RZ, [UR23], RZ ;  /* 0x000000ffffff79a7 */ /* 0x000fe20008100417 */
[----:B------:R-:W-:Y:S09]  /*6030*/  @P3 BRA `(.L_x_106) ;  /* 0xfffffff000943947 */ /* 0x000ff2000383ffff */
[----:B------:R-:W-:-:S04]  /*6040*/  SHF.L.U32 R2, R28, 0x1f, RZ ;  /* 0x0000001f1c027819 */ /* 0x000fc800000006ff */
[----:B------:R-:W1:Y:S02]  /*6050*/  SYNCS.PHASECHK.TRANS64.TRYWAIT P0, [UR15+0x230], R2 ;  /* 0x00023002ff0075a7 */ /* 0x000e64000800110f */
[----:B-1----:R-:W-:Y:S05]  /*6060*/  @!P0 BRA `(.L_x_107) ;  /* 0x00000040002c8947 */ /* 0x002fea0003800000 */
.L_x_227:
[----:B-1----:R-:W-:-:S07]  /*6070*/  MOV R0, UR15 ;  /* 0x0000000f00007c02 */ /* 0x002fce0008000f00 */
.L_x_108:
[----:B-1----:R-:W-:-:S04]  /*6080*/  SHF.L.U32 R2, R28, 0x1f, RZ ;  /* 0x0000001f1c027819 */ /* 0x002fc800000006ff */
[----:B------:R1:W2:Y:S03]  /*6090*/  SYNCS.PHASECHK.TRANS64.TRYWAIT P0, [R0+URZ+0x238], R2 ;  /* 0x00023802000075a7 */ /* 0x0002a600080011ff */
[----:B--2---:R-:W-:Y:S05]  /*60a0*/  @!P0 NANOSLEEP.SYNCS 0x989680 ;  /* 0x009896800000895d */ /* 0x004fea0003900000 */
[----:B------:R-:W2:Y:S02]  /*60b0*/  @!P0 SYNCS.PHASECHK.TRANS64 P0, [R0+URZ+0x238], R2 ;  /* 0x00023802000085a7 */ /* 0x000ea400080010ff */
[----:B--23--:R-:W-:Y:S05]  /*60c0*/  @P0 EXIT ;  /* 0x000000000000094d */ /* 0x00cfea0003800000 */
[----:B------:R-:W-:Y:S05]  /*60d0*/  BRA `(.L_x_108) ;  /* 0xfffffffc00e87947 */ /* 0x000fea000383ffff */
.L_x_97:
[----:B------:R-:W-:-:S06]  /*60e0*/  UISETP.GE.AND UP1, UPT, UR4, 0x4, UPT ;  /* 0x000000040400788c */ /* 0x000fcc000bf26270 */
[----:B------:R-:W-:-:S13]  /*60f0*/  PLOP3.LUT P0, PT, PT, PT, UP1, 0x80, 0x8 ;  /* 0x000000000008781c */ /* 0x000fda0003f0f018 */
[----:B-1----:R-:W-:Y:S05]  /*6100*/  @!P0 EXIT ;  /* 0x000000000000894d */ /* 0x002fea0003800000 */
[----:B------:R-:W-:Y:S01]  /*6110*/  BAR.SYNC.DEFER_BLOCKING 0x6, 0xa0 ;  /* 0x0182800000007b1d */ /* 0x000fe20000010000 */
[C---:B------:R-:W-:Y:S01]  /*6120*/  IMAD.SHL.U32 R4, R108.reuse, 0x40, RZ ;  /* 0x000000406c047824 */ /* 0x040fe200078e00ff */
[----:B------:R-:W-:Y:S01]  /*6130*/  SHF.R.S32.HI R6, RZ, 0x1f, R111 ;  /* 0x0000001fff067819 */ /* 0x000fe2000001146f */
[C---:B------:R-:W-:Y:S01]  /*6140*/  IMAD.SHL.U32 R107, R108.reuse, 0x20, RZ ;  /* 0x000000206c6b7824 */ /* 0x040fe200078e00ff */
[C---:B------:R-:W-:Y:S01]  /*6150*/  LOP3.LUT R109, R108.reuse, 0x60, RZ, 0xc0, !PT ;  /* 0x000000606c6d7812 */ /* 0x040fe200078ec0ff */
[----:B------:R-:W-:Y:S01]  /*6160*/  IMAD.SHL.U32 R5, R108, 0x2, RZ ;  /* 0x000000026c057824 */ /* 0x000fe200078e00ff */
[----:B------:R-:W-:Y:S02]  /*6170*/  UMOV UR51, 0x400 ;  /* 0x0000040000337882 */ /* 0x000fe40000000000 */
[----:B------:R-:W1:Y:S01]  /*6180*/  LDC R102, c[0x0][0x370] ;  /* 0x0000dc00ff667b82 */ /* 0x000e620000000800 */
[----:B------:R-:W-:Y:S01]  /*6190*/  ULEA UR51, UR48, UR51, 0x18 ;  /* 0x0000003330337291 */ /* 0x000fe2000f8ec0ff */
[----:B------:R-:W-:Y:S01]  /*61a0*/  LOP3.LUT R0, R4, 0x180, RZ, 0xc0, !PT ;  /* 0x0000018004007812 */ /* 0x000fe200078ec0ff */
[----:B------:R-:W-:Y:S01]  /*61b0*/  IMAD.U32 R46, R108, 0x10000, RZ ;  /* 0x000100006c2e7824 */ /* 0x000fe200078e00ff */
[----:B------:R-:W-:Y:S01]  /*61c0*/  LOP3.LUT R107, R107, 0xc00, RZ, 0xc0, !PT ;  /* 0x00000c006b6b7812 */ /* 0x000fe200078ec0ff */
[----:B------:R-:W-:Y:S01]  /*61d0*/  UIADD3 UR4, UPT, UPT, UR51, 0x2400, URZ ;  /* 0x0000240033047890 */ /* 0x000fe2000fffe0ff */
[----:B------:R-:W-:Y:S01]  /*61e0*/  LOP3.LUT R5, R0, 0x20, R5, 0xf8, !PT ;  /* 0x0000002000057812 */ /* 0x000fe200078ef805 */
[C---:B------:R-:W-:Y:S01]  /*61f0*/  IMAD.SHL.U32 R0, R108.reuse, 0x8, RZ ;  /* 0x000000086c007824 */ /* 0x040fe200078e00ff */
[----:B------:R-:W2:Y:S01]  /*6200*/  LDC R42, c[0x0][0xb0c] ;  /* 0x0002c300ff2a7b82 */ /* 0x000ea20000000800 */
[----:B------:R-:W-:Y:S01]  /*6210*/  LOP3.LUT R107, R107, 0x40, R4, 0xf8, !PT ;  /* 0x000000406b6b7812 */ /* 0x000fe200078ef804 */
[----:B------:R-:W-:Y:S01]  /*6220*/  IMAD.MOV.U32 R45, RZ, RZ, RZ ;  /* 0x000000ffff2d7224 */ /* 0x000fe200078e00ff */
[----:B------:R-:W-:Y:S01]  /*6230*/  LOP3.LUT R108, R108, 0x2, RZ, 0xc0, !PT ;  /* 0x000000026c6c7812 */ /* 0x000fe200078ec0ff */
[----:B------:R-:W-:Y:S01]  /*6240*/  IMAD.MOV.U32 R106, RZ, RZ, RZ ;  /* 0x000000ffff6a7224 */ /* 0x000fe200078e00ff */
[----:B------:R-:W-:-:S02]  /*6250*/  LEA.HI R111, R6, R111, RZ, 0x7 ;  /* 0x0000006f066f7211 */ /* 0x000fc400078f38ff */
[----:B------:R-:W-:Y:S02]  /*6260*/  CS2R R104, SRZ ;  /* 0x0000000000687805 */ /* 0x000fe4000001ff00 */
[----:B------:R-:W-:Y:S01]  /*6270*/  LOP3.LUT R0, R5, 0x30, R0, 0x78, !PT ;  /* 0x0000003005007812 */ /* 0x000fe200078e7800 */
[----:B------:R-:W3:Y:S01]  /*6280*/  LDC R100, c[0x0][0xb20] ;  /* 0x0002c800ff647b82 */ /* 0x000ee20000000800 */
[----:B------:R-:W4:Y:S01]  /*6290*/  LDS R2, [UR51+0x2a0] ;  /* 0x0002a033ff027984 */ /* 0x000f220008000800 */
[----:B------:R-:W-:Y:S01]  /*62a0*/  LOP3.LUT R107, R107, 0x200, R4, 0xf8, !PT ;  /* 0x000002006b6b7812 */ /* 0x000fe200078ef804 */
[----:B------:R-:W-:Y:S01]  /*62b0*/  IMAD.MOV.U32 R103, RZ, RZ, RZ ;  /* 0x000000ffff677224 */ /* 0x000fe200078e00ff */
[----:B------:R-:W-:Y:S01]  /*62c0*/  LOP3.LUT R46, R46, 0x600000, RZ, 0xc0, !PT ;  /* 0x006000002e2e7812 */ /* 0x000fe200078ec0ff */
[----:B------:R-:W-:Y:S01]  /*62d0*/  IMAD.MOV R112, RZ, RZ, -R108 ;  /* 0x000000ffff707224 */ /* 0x000fe200078e0a6c */
[----:B------:R-:W-:Y:S01]  /*62e0*/  LOP3.LUT R107, R107, R0, RZ, 0xfc, !PT ;  /* 0x000000006b6b7212 */ /* 0x000fe200078efcff */
[----:B------:R-:W-:Y:S01]  /*62f0*/  IMAD.U32 R113, RZ, RZ, UR4 ;  /* 0x00000004ff717e24 */ /* 0x000fe2000f8e00ff */
[----:B------:R-:W1:Y:S01]  /*6300*/  LDC R41, c[0x0][0xb30] ;  /* 0x0002cc00ff297b82 */ /* 0x000e620000000800 */
[----:B------:R-:W-:Y:S01]  /*6310*/  SHF.R.S32.HI R111, RZ, 0x7, R111 ;  /* 0x00000007ff6f7819 */ /* 0x000fe2000001146f */
[----:B------:R-:W1:Y:S01]  /*6320*/  LDCU.64 UR54, c[0x0][0x348] ;  /* 0x00006900ff3677ac */ /* 0x000e620008000a00 */
[----:B------:R-:W1:Y:S05]  /*6330*/  LDCU.64 UR36, c[0x0][0x888] ;  /* 0x00011100ff2477ac */ /* 0x000e6a0008000a00 */
[----:B------:R-:W1:Y:S01]  /*6340*/  LDC R99, c[0x0][0x388] ;  /* 0x0000e200ff637b82 */ /* 0x000e620000000800 */
[----:B------:R-:W1:Y:S01]  /*6350*/  LDCU.64 UR38, c[0x0][0x890] ;  /* 0x00011200ff2677ac */ /* 0x000e620008000a00 */
[----:B------:R-:W-:-:S06]  /*6360*/  UIADD3 UR50, UPT, UPT, UR51, 0x400, URZ ;  /* 0x0000040033327890 */ /* 0x000fcc000fffe0ff */
[----:B------:R-:W1:Y:S08]  /*6370*/  LDC.64 R94, c[0x0][0xb10] ;  /* 0x0002c400ff5e7b82 */ /* 0x000e700000000a00 */
[----:B------:R-:W1:Y:S08]  /*6380*/  LDC.64 R38, c[0x0][0xb18] ;  /* 0x0002c600ff267b82 */ /* 0x000e700000000a00 */
[----:B------:R-:W1:Y:S01]  /*6390*/  LDC.64 R36, c[0x0][0xb28] ;  /* 0x0002ca00ff247b82 */ /* 0x000e620000000a00 */
[C---:B----4-:R-:W-:Y:S01]  /*63a0*/  VIADD R3, R2.reuse, 0x80 ;  /* 0x0000008002037836 */ /* 0x050fe20000000000 */
[----:B------:R-:W-:-:S04]  /*63b0*/  LOP3.LUT R2, R2, 0xffff, RZ, 0xc0, !PT ;  /* 0x0000ffff02027812 */ /* 0x000fc800078ec0ff */
[----:B------:R-:W-:Y:S02]  /*63c0*/  LOP3.LUT R3, R3, 0xffff, RZ, 0xc0, !PT ;  /* 0x0000ffff03037812 */ /* 0x000fe400078ec0ff */
[----:B------:R-:W4:Y:S03]  /*63d0*/  LDC.64 R92, c[0x0][0x8b0] ;  /* 0x00022c00ff5c7b82 */ /* 0x000f260000000a00 */
[----:B------:R1:W-:Y:S05]  /*63e0*/  STL.64 [R1], R2 ;  /* 0x0000000201007387 */ /* 0x0003ea0000100a00 */
[----:B------:R-:W1:Y:S08]  /*63f0*/  LDC.64 R82, c[0x0][0x8a8] ;  /* 0x00022a00ff527b82 */ /* 0x000e700000000a00 */
[----:B--23--:R-:W1:Y:S02]  /*6400*/  LDC R101, c[0x0][0x374] ;  /* 0x0000dd00ff657b82 */ /* 0x00ce640000000800 */
.L_x_135:
[----:B-1----:R-:W-:Y:S04]  /*6410*/  SHF.L.U32 R2, R105, 0x1f, RZ ;  /* 0x0000001f69027819 */ /* 0x002fe800000006ff */
[----:B------:R-:W1:Y:S02]  /*6420*/  SYNCS.PHASECHK.TRANS64.TRYWAIT P0, [UR51+0x250], R2 ;  /* 0x00025002ff0075a7 */ /* 0x000e640008001133 */
[----:B-1----:R-:W-:Y:S05]  /*6430*/  @!P0 BRA `(.L_x_109) ;  /* 0x0000003c00508947 */ /* 0x002fea0003800000 */
.L_x_229:
[----:B------:R-:W2:Y:S01]  /*6440*/  LDS.128 R8, [UR51+0x290] ;  /* 0x00029033ff087984 */ /* 0x000ea20008000c00 */
[----:B------:R-:W-:Y:S01]  /*6450*/  UIADD3 UR4, UPT, UPT, UR51, 0x258, URZ ;  /* 0x0000025833047890 */ /* 0x000fe2000fffe0ff */
[----:B-1----:R-:W-:Y:S01]  /*6460*/  IMAD R0, R45, 0x4, R1 ;  /* 0x000000042d007824 */ /* 0x002fe200078e0201 */
[-C--:B------:R-:W-:Y:S02]  /*6470*/  IABS R5, R111.reuse ;  /* 0x0000006f00057213 */ /* 0x080fe40000000000 */
[----:B------:R-:W-:Y:S01]  /*6480*/  UPRMT UR4, URZ, 0x654, UR4 ;  /* 0x00000654ff047896 */ /* 0x000fe20008000004 */
[----:B------:R-:W-:Y:S01]  /*6490*/  IABS R2, R111 ;  /* 0x0000006f00027213 */ /* 0x000fe20000000000 */
[----:B------:R-:W1:Y:S01]  /*64a0*/  I2F.RP R6, R5 ;  /* 0x0000000500067306 */ /* 0x000e620000209400 */
[----:B------:R-:W-:Y:S01]  /*64b0*/  @!PT LDS RZ, [RZ] ;  /* 0x00000000fffff984 */ /* 0x000fe20000000800 */
[----:B------:R-:W-:Y:S01]  /*64c0*/  @!PT LDS RZ, [RZ] ;  /* 0x00000000fffff984 */ /* 0x000fe20000000800 */
[----:B------:R-:W-:Y:S01]  /*64d0*/  @!PT LDS RZ, [RZ] ;  /* 0x00000000fffff984 */ /* 0x000fe20000000800 */
[----:B------:R-:W-:Y:S01]  /*64e0*/  @!PT LDS RZ, [RZ] ;  /* 0x00000000fffff984 */ /* 0x000fe20000000800 */
[----:B------:R3:W-:Y:S06]  /*64f0*/  MEMBAR.ALL.CTA ;  /* 0x0000000000007992 */ /* 0x0007ec0000008000 */
[----:B---3--:R-:W3:Y:S01]  /*6500*/  FENCE.VIEW.ASYNC.S ;  /* 0x00000000000073c6 */ /* 0x008ee20000000000 */
[----:B------:R-:W-:Y:S02]  /*6510*/  IABS R3, R14 ;  /* 0x0000000e00037213 */ /* 0x000fe40000000000 */
[----:B------:R-:W-:Y:S01]  /*6520*/  IADD3 R2, PT, PT, RZ, -R2, RZ ;  /* 0x80000002ff027210 */ /* 0x000fe20007ffe0ff */
[----:B---3--:R-:W-:Y:S04]  /*6530*/  SYNCS.ARRIVE.TRANS64.RED.A1T0 RZ, [UR4], RZ ;  /* 0x000000ffffff79a7 */ /* 0x008fe80008100404 */
[----:B------:R3:W5:Y:S01]  /*6540*/  LDL R16, [R0] ;  /* 0x0000000000107983 */ /* 0x0007620000100800 */
[----:B--2---:R-:W-:Y:S01]  /*6550*/  LOP3.LUT P5, RZ, R10, 0x1, RZ, 0xc0, !PT ;  /* 0x000000010aff7812 */ /* 0x004fe200078ac0ff */
[----:B-1----:R-:W1:Y:S03]  /*6560*/  MUFU.RCP R6, R6 ;  /* 0x0000000600067308 */ /* 0x002e660000001000 */
[----:B------:R-:W-:Y:S09]  /*6570*/  P2R R114, PR, RZ, 0x20 ;  /* 0x00000020ff727803 */ /* 0x000ff20000000000 */
[----:B------:R-:W-:Y:S02]  /*6580*/  @P5 MOV R44, R8 ;  /* 0x00000008002c5202 */ /* 0x000fe40000000f00 */
[----:B------:R-:W-:Y:S02]  /*6590*/  @P5 LOP3.LUT R43, R9, 0xffff, RZ, 0xc0, !PT ;  /* 0x0000ffff092b5812 */ /* 0x000fe400078ec0ff */
[----:B---3--:R-:W-:Y:S01]  /*65a0*/  IABS R0, R99 ;  /* 0x0000006300007213 */ /* 0x008fe20000000000 */
[----:B-1----:R-:W-:Y:S03]  /*65b0*/  VIADD R6, R6, 0xffffffe ;  /* 0x0ffffffe06067836 */ /* 0x002fe60000000000 */
[----:B------:R-:W-:Y:S10]  /*65c0*/  I2F.RP R4, R0 ;  /* 0x0000000000047306 */ /* 0x000ff40000209400 */
[----:B------:R-:W1:Y:S02]  /*65d0*/  F2I.FTZ.U32.TRUNC.NTZ R7, R6 ;  /* 0x0000000600077305 */ /* 0x000e64000021f000 */
[--C-:B-1----:R-:W-:Y:S02]  /*65e0*/  IMAD.MOV R12, RZ, RZ, -R7.reuse ;  /* 0x000000ffff0c7224 */ /* 0x102fe400078e0a07 */
[----:B------:R-:W-:Y:S02]  /*65f0*/  IMAD.MOV.U32 R6, RZ, RZ, RZ ;  /* 0x000000ffff067224 */ /* 0x000fe400078e00ff */
[----:B------:R-:W-:Y:S04]  /*6600*/  IMAD R12, R12, R5, RZ ;  /* 0x000000050c0c7224 */ /* 0x000fe800078e02ff */
[----:B------:R-:W-:Y:S06]  /*6610*/  IMAD.HI.U32 R12, R7, R12, R6 ;  /* 0x0000000c070c7227 */ /* 0x000fec00078e0006 */
[----:B------:R-:W-:Y:S04]  /*6620*/  IMAD.HI.U32 R12, R12, R3, RZ ;  /* 0x000000030c0c7227 */ /* 0x000fe800078e00ff */
[----:B------:R-:W-:Y:S02]  /*6630*/  IMAD R3, R12, R2, R3 ;  /* 0x000000020c037224 */ /* 0x000fe400078e0203 */
[----:B------:R-:W1:Y:S03]  /*6640*/  MUFU.RCP R2, R4 ;  /* 0x0000000400027308 */ /* 0x000e660000001000 */
[----:B------:R-:W-:Y:S11]  /*6650*/  ISETP.GT.U32.AND P0, PT, R5, R3, PT ;  /* 0x000000030500720c */ /* 0x000ff60003f04070 */
[----:B------:R-:W-:Y:S02]  /*6660*/  @!UPT UIADD3 URZ, UPT, UPT, URZ, URZ, URZ ;  /* 0x000000fffffff290 */ /* 0x000fe4000fffe0ff */
[----:B------:R-:W-:Y:S02]  /*6670*/  @!P0 IMAD.IADD R3, R3, 0x1, -R5 ;  /* 0x0000000103038824 */ /* 0x000fe400078e0a05 */
[----:B-1----:R-:W-:Y:S02]  /*6680*/  VIADD R2, R2, 0xffffffe ;  /* 0x0ffffffe02027836 */ /* 0x002fe40000000000 */
[----:B------:R-:W-:Y:S01]  /*6690*/  @!P0 VIADD R12, R12, 0x1 ;  /* 0x000000010c0c8836 */ /* 0x000fe20000000000 */
[----:B------:R-:W-:Y:S01]  /*66a0*/  ISETP.GE.U32.AND P2, PT, R3, R5, PT ;  /* 0x000000050300720c */ /* 0x000fe20003f46070 */
[----:B------:R-:W-:Y:S01]  /*66b0*/  IMAD.MOV.U32 R4, RZ, RZ, RZ ;  /* 0x000000ffff047224 */ /* 0x000fe200078e00ff */
[-C--:B------:R-:W-:Y:S01]  /*66c0*/  LOP3.LUT R3, R14, R111.reuse, RZ, 0x3c, !PT ;  /* 0x0000006f0e037212 */ /* 0x080fe200078e3cff */
[----:B------:R-:W1:Y:S01]  /*66d0*/  F2I.FTZ.U32.TRUNC.NTZ R5, R2 ;  /* 0x0000000200057305 */ /* 0x000e62000021f000 */
[----:B------:R-:W-:Y:S02]  /*66e0*/  ISETP.NE.AND P0, PT, R111, RZ, PT ;  /* 0x000000ff6f00720c */ /* 0x000fe40003f05270 */
[----:B------:R-:W-:Y:S07]  /*66f0*/  ISETP.GE.AND P1, PT, R3, RZ, PT ;  /* 0x000000ff0300720c */ /* 0x000fee0003f26270 */
[----:B------:R-:W-:Y:S01]  /*6700*/  @P2 IADD3 R12, PT, PT, R12, 0x1, RZ ;  /* 0x000000010c0c2810 */ /* 0x000fe20007ffe0ff */
[--C-:B-1----:R-:W-:Y:S05]  /*6710*/  IMAD.MOV R2, RZ, RZ, -R5.reuse ;  /* 0x000000ffff027224 */ /* 0x102fea00078e0a05 */
[----:B------:R-:W-:Y:S01]  /*6720*/  @!P1 IMAD.MOV R12, RZ, RZ, -R12 ;  /* 0x000000ffff0c9224 */ /* 0x000fe200078e0a0c */
[----:B------:R-:W-:Y:S01]  /*6730*/  @!P0 LOP3.LUT R12, RZ, R111, RZ, 0x33, !PT ;  /* 0x0000006fff0c8212 */ /* 0x000fe200078e33ff */
[----:B------:R-:W-:Y:S01]  /*6740*/  IMAD R3, R2, R0, RZ ;  /* 0x0000000002037224 */ /* 0x000fe200078e02ff */
[----:B------:R-:W-:Y:S02]  /*6750*/  ISETP.GE.AND P0, PT, R40, 0x1, PT ;  /* 0x000000012800780c */ /* 0x000fe40003f06270 */
[----:B------:R-:W-:Y:S01]  /*6760*/  IABS R2, R12 ;  /* 0x0000000c00027213 */ /* 0x000fe20000000000 */
[----:B------:R-:W-:Y:S01]  /*6770*/  IMAD.HI.U32 R5, R5, R3, R4 ;  /* 0x0000000305057227 */ /* 0x000fe200078e0004 */
[----:B------:R-:W-:Y:S05]  /*6780*/  LOP3.LUT R7, R12, R99, RZ, 0x3c, !PT ;  /* 0x000000630c077212 */ /* 0x000fea00078e3cff */
[----:B------:R-:W-:Y:S05]  /*6790*/  IMAD.HI.U32 R13, R5, R2, RZ ;  /* 0x00000002050d7227 */ /* 0x000fea00078e00ff */
[----:B------:R-:W-:Y:S05]  /*67a0*/  IADD3 R3, PT, PT, -R13, RZ, RZ ;  /* 0x000000ff0d037210 */ /* 0x000fea0007ffe1ff */
[C---:B------:R-:W-:Y:S05]  /*67b0*/  IMAD R2, R0.reuse, R3, R2 ;  /* 0x0000000300027224 */ /* 0x040fea00078e0202 */
[----:B------:R-:W-:Y:S11]  /*67c0*/  ISETP.GT.U32.AND P3, PT, R0, R2, PT ;  /* 0x000000020000720c */ /* 0x000ff60003f64070 */
[----:B------:R-:W-:Y:S02]  /*67d0*/  @!UPT UIADD3 URZ, UPT, UPT, URZ, URZ, URZ ;  /* 0x000000fffffff290 */ /* 0x000fe4000fffe0ff */
[----:B------:R-:W-:Y:S05]  /*67e0*/  @!P3 IMAD.IADD R2, R2, 0x1, -R0 ;  /* 0x000000010202b824 */ /* 0x000fea00078e0a00 */
[----:B------:R-:W-:Y:S01]  /*67f0*/  ISETP.GE.U32.AND P2, PT, R2, R0, PT ;  /* 0x000000000200720c */ /* 0x000fe20003f46070 */
[----:B------:R-:W-:Y:S01]  /*6800*/  @!UPT UIADD3 URZ, UPT, UPT, URZ, URZ, URZ ;  /* 0x000000fffffff290 */ /* 0x000fe2000fffe0ff */
[----:B------:R-:W-:Y:S11]  /*6810*/  @!P0 BRA `(.L_x_110) ;  /* 0x0000000000a48947 */ /* 0x000ff60003800000 */
[-C--:B------:R-:W-:Y:S01]  /*6820*/  IMAD.HI.U32 R0, R101, R39.reuse, RZ ;  /* 0x0000002765007227 */ /* 0x080fe200078e00ff */
[----:B------:R-:W-:Y:S02]  /*6830*/  ISETP.NE.AND P0, PT, R38, 0x1, PT ;  /* 0x000000012600780c */ /* 0x000fe40003f05270 */
[----:B------:R-:W-:Y:S01]  /*6840*/  ISETP.NE.AND P1, PT, R40, 0x1, PT ;  /* 0x000000012800780c */ /* 0x000fe20003f25270 */
[----:B------:R-:W-:Y:S01]  /*6850*/  IMAD.HI.U32 R4, R102, R94, RZ ;  /* 0x0000005e66047227 */ /* 0x000fe200078e00ff */
[----:B------:R-:W-:Y:S02]  /*6860*/  SHF.R.U32.HI R0, RZ, R100, R0 ;  /* 0x00000064ff007219 */ /* 0x000fe40000011600 */
[----:B------:R-:W-:Y:S01]  /*6870*/  ISETP.NE.AND P4, PT, R42, 0x1, PT ;  /* 0x000000012a00780c */ /* 0x000fe20003f85270 */
[----:B------:R-:W-:Y:S01]  /*6880*/  IMAD.HI.U32 R6, R43, R39, RZ ;  /* 0x000000272b067227 */ /* 0x000fe200078e00ff */
[-C--:B------:R-:W-:Y:S02]  /*6890*/  SHF.R.U32.HI R4, RZ, R95.reuse, R4 ;  /* 0x0000005fff047219 */ /* 0x080fe40000011604 */
        /* <DEDUP_REMOVED lines=14> */
[C---:B------:R-:W-:Y:S03]  /*6980*/  IMAD.HI.U32 R0, R3.reuse, R36, RZ ;  /* 0x0000002403007227 */ /* 0x040fe600078e00ff */
[C---:B------:R-:W-:Y:S02]  /*6990*/  ISETP.GE.OR P0, PT, R2.reuse, R5, P0 ;  /* 0x000000050200720c */ /* 0x040fe40000706670 */
[----:B------:R-:W-:Y:S04]  /*69a0*/  SHF.R.U32.HI R0, RZ, R37, R0 ;  /* 0x00000025ff007219 */ /* 0x000fe80000011600 */
[C---:B------:R-:W-:Y:S05]  /*69b0*/  SEL R6, R3.reuse, R0, !P1 ;  /* 0x0000000003067207 */ /* 0x040fea0004800000 */
        /* <DEDUP_REMOVED lines=14> */
[----:B------:R-:W-:Y:S07]  /*6aa0*/  IMAD R43, R3, R38, R43 ;  /* 0x00000026032b7224 */ /* 0x000fee00078e022b */
.L_x_110:
[----:B------:R-:W-:Y:S01]  /*6ab0*/  ISETP.NE.AND P0, PT, R41, 0x1, PT ;  /* 0x000000012900780c */ /* 0x000fe20003f05270 */
[----:B------:R-:W1:Y:S01]  /*6ac0*/  LDC.64 R4, c[0x0][0xb18] ;  /* 0x0002c600ff047b82 */ /* 0x000e620000000a00 */
[----:B------:R-:W-:Y:S01]  /*6ad0*/  R2UR UR4, R7 ;  /* 0x00000000070472ca */ /* 0x000fe200000e0000 */
[----:B------:R-:W-:Y:S01]  /*6ae0*/  @!P3 VIADD R13, R13, 0x1 ;  /* 0x000000010d0db836 */ /* 0x000fe20000000000 */
[----:B------:R-:W-:Y:S01]  /*6af0*/  ISETP.NE.AND P1, PT, R99, RZ, PT ;  /* 0x000000ff6300720c */ /* 0x000fe20003f25270 */
[----:B------:R-:W-:Y:S01]  /*6b00*/  IMAD.MOV R3, RZ, RZ, -R12 ;  /* 0x000000ffff037224 */ /* 0x000fe200078e0a0c */
[----:B------:R-:W-:Y:S03]  /*6b10*/  R2UR UR43, R12 ;  /* 0x000000000c2b72ca */ /* 0x000fe600000e0000 */
[----:B------:R-:W2:Y:S01]  /*6b20*/  LDC.64 R6, c[0x0][0xb10] ;  /* 0x0002c400ff067b82 */ /* 0x000ea20000000a00 */
[----:B------:R-:W-:Y:S01]  /*6b30*/  @P5 SHF.R.U32.HI R8, RZ, 0x10, R9 ;  /* 0x00000010ff085819 */ /* 0x000fe20000011609 */
[----:B------:R-:W-:Y:S01]  /*6b40*/  @P2 VIADD R13, R13, 0x1 ;  /* 0x000000010d0d2836 */ /* 0x000fe20000000000 */
[----:B------:R-:W-:Y:S01]  /*6b50*/  R2UR UR42, R15 ;  /* 0x000000000f2a72ca */ /* 0x000fe200000e0000 */
[----:B------:R-:W-:Y:S01]  /*6b60*/  IMAD R14, R111, R3, R14 ;  /* 0x000000036f0e7224 */ /* 0x000fe200078e020e */
[----:B------:R-:W-:Y:S03]  /*6b70*/  R2UR UR5, R99 ;  /* 0x00000000630572ca */ /* 0x000fe600000e0000 */
[----:B------:R-:W3:Y:S01]  /*6b80*/  @!P0 LDC R2, c[0x0][0xb0c] ;  /* 0x0002c300ff028b82 */ /* 0x000ee20000000800 */
[----:B------:R-:W-:Y:S01]  /*6b90*/  R2UR UR44, R13 ;  /* 0x000000000d2c72ca */ /* 0x000fe200000e0000 */
[----:B------:R-:W-:Y:S01]  /*6ba0*/  UISETP.GE.AND UP1, UPT, UR4, URZ, UPT ;  /* 0x000000ff0400728c */ /* 0x000fe2000bf26270 */
[----:B------:R-:W-:Y:S05]  /*6bb0*/  R2UR UR4, R99 ;  /* 0x00000000630472ca */ /* 0x000fea00000e0000 */
[----:B------:R-:W4:Y:S01]  /*6bc0*/  @!P0 LDC R0, c[0x0][0xb20] ;  /* 0x0002c800ff008b82 */ /* 0x000f220000000800 */
[----:B------:R-:W-:Y:S01]  /*6bd0*/  R2UR UR52, R14 ;  /* 0x000000000e3472ca */ /* 0x000fe200000e0000 */
[----:B------:R-:W-:Y:S01]  /*6be0*/  VOTEU.ALL UP0, P1 ;  /* 0x0000000000ff7886 */ /* 0x000fe20000800000 */
[----:B------:R-:W-:Y:S01]  /*6bf0*/  @P5 R2UR UR53, R8 ;  /* 0x00000000083552ca */ /* 0x000fe200000e0000 */
[----:B------:R-:W-:Y:S01]  /*6c00*/  USHF.L.U32 UR42, UR42, 0x6, URZ ;  /* 0x000000062a2a7899 */ /* 0x000fe200080006ff */
[C---:B-1----:R-:W-:Y:S01]  /*6c10*/  @!P0 IMAD.HI.U32 R5, R43.reuse, R5, RZ ;  /* 0x000000052b058227 */ /* 0x042fe200078e00ff */
[----:B------:R-:W-:Y:S01]  /*6c20*/  @!P0 ISETP.NE.AND P1, PT, R4, 0x1, PT ;  /* 0x000000010400880c */ /* 0x000fe20003f25270 */
[----:B------:R-:W-:Y:S02]  /*6c30*/  @!UP1 UIADD3 UR44, UPT, UPT, -UR44, URZ, URZ ;  /* 0x000000ff2c2c9290 */ /* 0x000fe4000fffe1ff */
[----:B------:R-:W-:Y:S01]  /*6c40*/  @!UP0 ULOP3.LUT UR44, URZ, UR4, URZ, 0x33, !UPT ;  /* 0x00000004ff2c8292 */ /* 0x000fe2000f8e33ff */
[----:B--2---:R-:W-:Y:S01]  /*6c50*/  @!P0 IMAD.HI.U32 R3, R44, R6, RZ ;  /* 0x000000062c038227 */ /* 0x004fe200078e00ff */
[----:B------:R-:W-:Y:S03]  /*6c60*/  ULOP3.LUT UP0, URZ, UR50, 0x1b0, URZ, 0xc0, !UPT ;  /* 0x000001b032ff7892 */ /* 0x000fe6000f80c0ff */
[----:B------:R-:W-:Y:S01]  /*6c70*/  USHF.L.U32 UR52, UR52, 0x7, URZ ;  /* 0x0000000734347899 */ /* 0x000fe200080006ff */
[----:B------:R-:W-:Y:S01]  /*6c80*/  IMAD R12, RZ, RZ, -UR44 ;  /* 0x8000002cff0c7e24 */ /* 0x000fe2000f8e02ff */
[----:B------:R-:W-:Y:S02]  /*6c90*/  @!P0 SHF.R.U32.HI R3, RZ, R7, R3 ;  /* 0x00000007ff038219 */ /* 0x000fe40000011603 */
[----:B---3--:R-:W-:Y:S02]  /*6ca0*/  @!P0 ISETP.NE.AND P2, PT, R2, 0x1, PT ;  /* 0x000000010200880c */ /* 0x008fe40003f45270 */
[----:B------:R-:W-:Y:S02]  /*6cb0*/  R2UR UR4, R12 ;  /* 0x000000000c0472ca */ /* 0x000fe400000e0000 */
[----:B----4-:R-:W-:Y:S02]  /*6cc0*/  @!P0 SHF.R.U32.HI R0, RZ, R0, R5 ;  /* 0x00000000ff008219 */ /* 0x010fe40000011605 */
[----:B------:R-:W-:Y:S02]  /*6cd0*/  @!P0 SEL R5, R44, R3, !P2 ;  /* 0x000000032c058207 */ /* 0x000fe40005000000 */
[----:B------:R-:W-:Y:S05]  /*6ce0*/  @!P0 SEL R3, R43, R0, !P1 ;  /* 0x000000002b038207 */ /* 0x000fea0004800000 */
[----:B------:R-:W-:Y:S02]  /*6cf0*/  @!P0 IMAD.IADD R0, R3, 0x1, -R5 ;  /* 0x0000000103008824 */ /* 0x000fe400078e0a05 */
[----:B------:R-:W-:Y:S01]  /*6d00*/  @!P0 IMAD.IADD R3, R5, 0x1, -R3 ;  /* 0x0000000105038824 */ /* 0x000fe200078e0a03 */
[----:B------:R-:W-:Y:S01]  /*6d10*/  UIMAD UR43, UR5, UR4, UR43 ;  /* 0x00000004052b72a4 */ /* 0x000fe2000f8e022b */
[----:B------:R-:W-:Y:S02]  /*6d20*/  @!P0 IMAD R44, R0, R2, R44 ;  /* 0x00000002002c8224 */ /* 0x000fe400078e022c */
[----:B------:R-:W-:Y:S01]  /*6d30*/  @!P0 IMAD R43, R3, R4, R43 ;  /* 0x00000004032b8224 */ /* 0x000fe200078e022b */
[----:B------:R-:W-:Y:S08]  /*6d40*/  BRA.U !UP0, `(.L_x_111) ;  /* 0x0000000108407547 */ /* 0x000ff0000b800000 */
[----:B------:R-:W1:Y:S01]  /*6d50*/  LDCU.64 UR8, c[0x4][0x80] ;  /* 0x01001000ff0877ac */ /* 0x000e620008000a00 */
[----:B------:R-:W-:Y:S01]  /*6d60*/  MOV R3, 0x0 ;  /* 0x0000000000037802 */ /* 0x000fe20000000f00 */
[----:B------:R-:W-:Y:S02]  /*6d70*/  HFMA2 R12, -RZ, RZ, 0, 5.9604644775390625e-08 ;  /* 0x00000001ff0c7431 */ /* 0x000fe400000001ff */
[----:B------:R-:W-:Y:S02]  /*6d80*/  IMAD.MOV.U32 R8, RZ, RZ, 0x70 ;  /* 0x00000070ff087424 */ /* 0x000fe400078e00ff */
[----:B------:R-:W-:Y:S01]  /*6d90*/  IMAD.MOV.U32 R13, RZ, RZ, RZ ;  /* 0x000000ffff0d7224 */ /* 0x000fe200078e00ff */
[----:B------:R-:W2:Y:S01]  /*6da0*/  LDCU.64 UR6, c[0x4][0x88] ;  /* 0x01001100ff0677ac */ /* 0x000ea20008000a00 */
[----:B------:R-:W3:Y:S01]  /*6db0*/  LDC.64 R2, c[0x4][R3] ;  /* 0x0100000003027b82 */ /* 0x000ee20000000a00 */
[----:B------:R-:W4:Y:S01]  /*6dc0*/  LDCU.64 UR4, c[0x4][0x8] ;  /* 0x01000100ff0477ac */ /* 0x000f220008000a00 */
[----:B-1----:R-:W-:Y:S01]  /*6dd0*/  MOV R5, UR9 ;  /* 0x0000000900057c02 */ /* 0x002fe20008000f00 */
[----:B------:R-:W-:Y:S01]  /*6de0*/  IMAD.U32 R4, RZ, RZ, UR8 ;  /* 0x00000008ff047e24 */ /* 0x000fe2000f8e00ff */
[----:B--2---:R-:W-:Y:S01]  /*6df0*/  MOV R7, UR7 ;  /* 0x0000000700077c02 */ /* 0x004fe20008000f00 */
[----:B------:R-:W-:Y:S01]  /*6e00*/  IMAD.U32 R6, RZ, RZ, UR6 ;  /* 0x00000006ff067e24 */ /* 0x000fe2000f8e00ff */
[----:B----4-:R-:W-:Y:S01]  /*6e10*/  MOV R11, UR5 ;  /* 0x00000005000b7c02 */ /* 0x010fe20008000f00 */
[----:B------:R-:W-:Y:S02]  /*6e20*/  IMAD.U32 R10, RZ, RZ, UR4 ;  /* 0x00000004ff0a7e24 */ /* 0x000fe4000f8e00ff */
[----:B------:R-:W-:Y:S07]  /*6e30*/  LEPC R20, `(.L_x_111) ;  /* 0x000000001014794e */ /* 0x000fee0000000000 */
[----:B---3-5:R-:W-:Y:S05]  /*6e40*/  CALL.ABS.NOINC R2 ;  /* 0x0000000002007343 */ /* 0x028fea0003c00000 */
.L_x_111:
[----:B------:R-:W-:Y:S01]  /*6e50*/  LOP3.LUT P0, RZ, R113, 0x1b0, RZ, 0xc0, !PT ;  /* 0x000001b071ff7812 */ /* 0x000fe2000780c0ff */
[----:B------:R-:W-:Y:S11]  /*6e60*/  BSSY.RECONVERGENT B6, `(.L_x_112) ;  /* 0x0000013000067945 */ /* 0x000ff60003800200 */
[----:B------:R-:W-:Y:S01]  /*6e70*/  @!UPT UIADD3 URZ, UPT, UPT, URZ, URZ, URZ ;  /* 0x000000fffffff290 */ /* 0x000fe2000fffe0ff */
[----:B------:R-:W-:Y:S05]  /*6e80*/  @!P0 BRA `(.L_x_113) ;  /* 0x0000000000408947 */ /* 0x000fea0003800000 */
        /* <DEDUP_REMOVED lines=16> */
.L_x_113:
[----:B------:R-:W-:Y:S05]  /*6f90*/  BSYNC.RECONVERGENT B6 ;  /* 0x0000000000067941 */ /* 0x000fea0003800200 */
.L_x_112:
[----:B------:R-:W-:Y:S01]  /*6fa0*/  ISETP.NE.U32.AND P4, PT, R92, RZ, PT ;  /* 0x000000ff5c00720c */ /* 0x000fe20003f85070 */
[----:B------:R-:W-:Y:S01]  /*6fb0*/  UISETP.NE.AND UP2, UPT, UR49, URZ, UPT ;  /* 0x000000ff3100728c */ /* 0x000fe2000bf45270 */
[----:B------:R-:W-:Y:S01]  /*6fc0*/  ISETP.NE.U32.AND P2, PT, RZ, UR36, PT ;  /* 0x00000024ff007c0c */ /* 0x000fe2000bf45070 */
[----:B------:R-:W-:Y:S01]  /*6fd0*/  UISETP.NE.U32.AND UP1, UPT, UR38, URZ, UPT ;  /* 0x000000ff2600728c */ /* 0x000fe2000bf25070 */
[----:B------:R-:W-:Y:S01]  /*6fe0*/  ISETP.NE.AND.EX P4, PT, R93, RZ, PT, P4 ;  /* 0x000000ff5d00720c */ /* 0x000fe20003f85340 */
[----:B------:R-:W-:Y:S01]  /*6ff0*/  UPLOP3.LUT UP0, UPT, UPT, UPT, UPT, 0x40, 0x4 ;  /* 0x000000000004789c */ /* 0x000fe20003f0e870 */
[----:B------:R-:W-:Y:S01]  /*7000*/  ISETP.NE.AND.EX P2, PT, RZ, UR37, PT, P2 ;  /* 0x00000025ff007c0c */ /* 0x000fe2000bf45320 */
[----:B------:R-:W-:Y:S01]  /*7010*/  UISETP.NE.AND.EX UP1, UPT, UR39, URZ, UPT, UP1 ;  /* 0x000000ff2700728c */ /* 0x000fe2000bf25310 */
[----:B------:R-:W-:Y:S04]  /*7020*/  PLOP3.LUT P1, PT, PT, PT, UP2, 0x80, 0x8 ;  /* 0x000000000008781c */ /* 0x000fe80003f2f028 */
[----:B------:R-:W-:Y:S06]  /*7030*/  @UP2 UPLOP3.LUT UP0, UPT, UPT, UPT, UP1, 0x80, 0x8 ;  /* 0x000000000008289c */ /* 0x000fec0003f0f010 */
[----:B------:R-:W-:Y:S01]  /*7040*/  PLOP3.LUT P0, PT, PT, PT, UP0, 0x80, 0x8 ;  /* 0x000000000008781c */ /* 0x000fe20003f0f008 */
[----:B------:R-:W-:Y:S01]  /*7050*/  @!UPT UIADD3 URZ, UPT, UPT, URZ, URZ, URZ ;  /* 0x000000fffffff290 */ /* 0x000fe2000fffe0ff */
[----:B------:R-:W-:Y:S11]  /*7060*/  BRA.U !UP1, `(.L_x_114) ;  /* 0x0000000109387547 */ /* 0x000ff6000b800000 */
[----:B------:R-:W-:Y:S01]  /*7070*/  UISETP.NE.U32.AND UP0, UPT, UR36, URZ, UPT ;  /* 0x000000ff2400728c */ /* 0x000fe2000bf05070 */
[----:B------:R-:W-:Y:S02]  /*7080*/  HFMA2 R0, -RZ, RZ, 0, 5.9604644775390625e-08 ;  /* 0x00000001ff007431 */ /* 0x000fe400000001ff */
[----:B------:R-:W-:Y:S01]  /*7090*/  IMAD.MOV.U32 R98, RZ, RZ, 0x1 ;  /* 0x00000001ff627424 */ /* 0x000fe200078e00ff */
[----:B------:R-:W-:Y:S06]  /*70a0*/  UISETP.NE.AND.EX UP0, UPT, UR37, URZ, UPT, UP0 ;  /* 0x000000ff2500728c */ /* 0x000fec000bf05300 */
[----:B------:R-:W-:Y:S05]  /*70b0*/  PLOP3.LUT P3, PT, PT, PT, UP0, 0x80, 0x8 ;  /* 0x000000000008781c */ /* 0x000fea0003f6f008 */
[----:B------:R-:W1:Y:S01]  /*70c0*/  @UP0 LDCU.64 UR6, c[0x0][0x888] ;  /* 0x00011100ff0607ac */ /* 0x000e620008000a00 */
[----:B------:R-:W-:Y:S07]  /*70d0*/  @UP0 UIMAD UR4, UR45, UR38, URZ ;  /* 0x000000262d0402a4 */ /* 0x000fee000f8e02ff */
[----:B------:R-:W-:Y:S01]  /*70e0*/  @!P3 PRMT R98, R0, 0x7610, R98 ;  /* 0x000076100062b816 */ /* 0x000fe20000000062 */
[----:B-1----:R-:W-:Y:S03]  /*70f0*/  @UP0 UIMAD.WIDE UR6, UR4, 0x4, UR6 ;  /* 0x00000004040608a5 */ /* 0x002fe6000f8e0206 */
[----:B------:R-:W1:Y:S03]  /*7100*/  @!UP0 LDCU UR4, c[0x0][0x880] ;  /* 0x00011000ff0487ac */ /* 0x000e660008000800 */
[----:B------:R-:W-:Y:S01]  /*7110*/  IMAD.U32 R2, RZ, RZ, UR6 ;  /* 0x00000006ff027e24 */ /* 0x000fe2000f8e00ff */
[----:B------:R-:W-:Y:S05]  /*7120*/  MOV R3, UR7 ;  /* 0x0000000700037c02 */ /* 0x000fea0008000f00 */
[----:B-----5:R2:W5:Y:S02]  /*7130*/  @P3 LDG.E R49, desc[UR46][R2.64] ;  /* 0x0000002e02313981 */ /* 0x020564000c1e1900 */
[----:B-12---:R-:W-:Y:S02]  /*7140*/  @!P3 IMAD.U32 R49, RZ, RZ, UR4 ;  /* 0x00000004ff31be24 */ /* 0x006fe4000f8e00ff */
.L_x_114:
[----:B------:R-:W-:Y:S05]  /*7150*/  @!P4 BRA `(.L_x_115) ;  /* 0x000000000020c947 */ /* 0x000fea0003800000 */
[----:B------:R-:W-:Y:S04]  /*7160*/  ISETP.NE.U32.AND P3, PT, R82, RZ, PT ;  /* 0x000000ff5200720c */ /* 0x000fe80003f65070 */
[----:B------:R-:W-:Y:S11]  /*7170*/  ISETP.NE.AND.EX P3, PT, R83, RZ, PT, P3 ;  /* 0x000000ff5300720c */ /* 0x000ff60003f65330 */
[----:B------:R-:W-:Y:S02]  /*7180*/  @!UPT UIADD3 URZ, UPT, UPT, URZ, URZ, URZ ;  /* 0x000000fffffff290 */ /* 0x000fe4000fffe0ff */
[----:B------:R-:W1:Y:S01]  /*7190*/  @P3 LDC.64 R2, c[0x0][0x8a8] ;  /* 0x00022a00ff023b82 */ /* 0x000e620000000a00 */
[----:B------:R-:W-:Y:S04]  /*71a0*/  @P3 IMAD R0, R92, UR45, RZ ;  /* 0x0000002d5c003c24 */ /* 0x000fe8000f8e02ff */
[----:B-1----:R-:W-:Y:S05]  /*71b0*/  @P3 IMAD.WIDE R2, R0, 0x4, R2 ;  /* 0x0000000400023825 */ /* 0x002fea00078e0202 */
[----:B-----5:R1:W5:Y:S02]  /*71c0*/  @P3 LDG.E R47, desc[UR46][R2.64] ;  /* 0x0000002e022f3981 */ /* 0x020364000c1e1900 */
[----:B-1----:R-:W2:Y:S02]  /*71d0*/  @!P3 LDC R47, c[0x0][0x8a0] ;  /* 0x00022800ff2fbb82 */ /* 0x002ea40000000800 */
.L_x_115:
[----:B-----5:R-:W-:Y:S01]  /*71e0*/  FSETP.NEU.AND P4, PT, R49, RZ, PT ;  /* 0x000000ff3100720b */ /* 0x020fe20003f8d000 */
[----:B------:R-:W-:Y:S01]  /*71f0*/  BSSY B1, `(.L_x_116) ;  /* 0x000003c000017945 */ /* 0x000fe20003800000 */
[----:B------:R-:W-:Y:S01]  /*7200*/  SEL R5, RZ, 0xffffffff, P2 ;  /* 0xffffffffff057807 */ /* 0x000fe20001000000 */
[----:B------:R-:W-:Y:S01]  /*7210*/  IMAD.MOV.U32 R116, RZ, RZ, 0x1 ;  /* 0x00000001ff747424 */ /* 0x000fe200078e00ff */
[----:B------:R-:W-:Y:S01]  /*7220*/  LOP3.LUT P3, RZ, R98, 0xff, RZ, 0xc0, !PT ;  /* 0x000000ff62ff7812 */ /* 0x000fe2000786c0ff */
[----:B------:R-:W-:Y:S01]  /*7230*/  IMAD.IADD R48, R46, 0x1, R16 ;  /* 0x000000012e307824 */ /* 0x000fe200078e0210 */
[----:B------:R-:W-:Y:S02]  /*7240*/  @P1 SEL R0, RZ, 0xffffffff, P4 ;  /* 0xffffffffff001807 */ /* 0x000fe40002000000 */
[----:B------:R-:W-:Y:S02]  /*7250*/  CS2R R90, SRZ ;  /* 0x00000000005a7805 */ /* 0x000fe4000001ff00 */
[----:B------:R-:W-:Y:S02]  /*7260*/  LEA R115, R45, UR51, 0x3 ;  /* 0x000000332d737c11 */ /* 0x000fe4000f8e18ff */
[----:B------:R-:W-:Y:S02]  /*7270*/  CS2R R88, SRZ ;  /* 0x0000000000587805 */ /* 0x000fe4000001ff00 */
[C---:B------:R-:W-:Y:S02]  /*7280*/  @P0 SEL R0, R5.reuse, R0, !P3 ;  /* 0x0000000005000207 */ /* 0x040fe40005800000 */
[----:B------:R-:W-:Y:S02]  /*7290*/  CS2R R86, SRZ ;  /* 0x0000000000567805 */ /* 0x000fe4000001ff00 */
[----:B------:R-:W-:Y:S02]  /*72a0*/  PLOP3.LUT P2, PT, PT, PT, UP1, 0x80, 0x8 ;  /* 0x000000000008781c */ /* 0x000fe40003f4f018 */
[----:B------:R-:W-:Y:S02]  /*72b0*/  CS2R R84, SRZ ;  /* 0x0000000000547805 */ /* 0x000fe4000001ff00 */
[----:B------:R-:W-:Y:S02]  /*72c0*/  @P1 LOP3.LUT R0, R0, 0x1, RZ, 0xc0, !PT ;  /* 0x0000000100001812 */ /* 0x000fe400078ec0ff */
[----:B------:R-:W-:Y:S02]  /*72d0*/  SEL R4, RZ, 0xffffffff, P4 ;  /* 0xffffffffff047807 */ /* 0x000fe40002000000 */
[----:B------:R-:W-:Y:S02]  /*72e0*/  ISETP.NE.U32.OR P6, PT, R0, 0x1, !P1 ;  /* 0x000000010000780c */ /* 0x000fe40004fc5470 */
[----:B------:R-:W-:Y:S02]  /*72f0*/  LEA R0, R104, UR51, 0x3 ;  /* 0x0000003368007c11 */ /* 0x000fe4000f8e18ff */
[----:B------:R-:W-:Y:S02]  /*7300*/  P2R R2, PR, RZ, 0x40 ;  /* 0x00000040ff027803 */ /* 0x000fe40000000000 */
[----:B------:R-:W-:Y:S04]  /*7310*/  @P2 SEL R4, R5, R4, !P3 ;  /* 0x0000000405042207 */ /* 0x000fe80005800000 */
[----:B------:R-:W-:Y:S03]  /*7320*/  LOP3.LUT R4, R4, 0x1, RZ, 0xc0, !PT ;  /* 0x0000000104047812 */ /* 0x000fe600078ec0ff */
[----:B------:R-:W-:Y:S02]  /*7330*/  @P6 SHF.L.U32 R3, R103, 0x1f, RZ ;  /* 0x0000001f67036819 */ /* 0x000fe400000006ff */
[----:B------:R-:W-:Y:S02]  /*7340*/  ISETP.NE.U32.AND P5, PT, R4, 0x1, PT ;  /* 0x000000010400780c */ /* 0x000fe40003fa5070 */
[----:B------:R1:W3:Y:S02]  /*7350*/  @P6 SYNCS.PHASECHK.TRANS64.TRYWAIT P1, [R0+URZ+0x220], R3 ;  /* 0x00022003000065a7 */ /* 0x0002e400080211ff */
[----:B------:R-:W-:Y:S02]  /*7360*/  P2R R117, PR, RZ, 0x20 ;  /* 0x00000020ff757803 */ /* 0x000fe40000000000 */
[----:B-1----:R-:W-:Y:S04]  /*7370*/  SHF.L.U32 R3, R106, 0x1f, RZ ;  /* 0x0000001f6a037819 */ /* 0x002fe800000006ff */
[----:B------:R1:W4:Y:S01]  /*7380*/  SYNCS.PHASECHK.TRANS64.TRYWAIT P0, [R115+URZ+0x260], R3 ;  /* 0x00026003730075a7 */ /* 0x00032200080011ff */
[----:B---3--:R-:W-:Y:S01]  /*7390*/  @P6 SEL R116, RZ, 0x1, !P1 ;  /* 0x00000001ff746807 */ /* 0x008fe20004800000 */
[----:B-1----:R-:W-:Y:S06]  /*73a0*/  @!P6 BRA `(.L_x_117) ;  /* 0x000000000080e947 */ /* 0x002fec0003800000 */
[----:B------:R-:W-:Y:S01]  /*73b0*/  @P5 IMAD R7, R104, 0x1000, R107 ;  /* 0x0000100068075824 */ /* 0x000fe200078e026b */
[----:B------:R-:W1:Y:S01]  /*73c0*/  S2R R4, SR_CgaCtaId ;  /* 0x0000000000047919 */ /* 0x000e620000008800 */
[----:B------:R-:W-:Y:S01]  /*73d0*/  ISETP.NE.AND P1, PT, R116, RZ, PT ;  /* 0x000000ff7400720c */ /* 0x000fe20003f25270 */
[----:B------:R-:W-:Y:S01]  /*73e0*/  BSSY B0, `(.L_x_118) ;  /* 0x000000b000007945 */ /* 0x000fe20003800000 */
[----:B------:R-:W-:Y:S01]  /*73f0*/  @P5 VIADD R6, R7, UR51 ;  /* 0x0000003307065c36 */ /* 0x000fe20008000000 */
[----:B------:R-:W-:Y:S02]  /*7400*/  CS2R R86, SRZ ;  /* 0x0000000000567805 */ /* 0x000fe4000001ff00 */
[----:B------:R-:W-:Y:S02]  /*7410*/  CS2R R84, SRZ ;  /* 0x0000000000547805 */ /* 0x000fe4000001ff00 */
[----:B------:R-:W-:Y:S01]  /*7420*/  CS2R R90, SRZ ;  /* 0x00000000005a7805 */ /* 0x000fe2000001ff00 */
[----:B------:R-:W-:Y:S01]  /*7430*/  @P5 IMAD R6, R108, -0x10, R6 ;  /* 0xfffffff06c065824 */ /* 0x000fe200078e0206 */
[----:B------:R-:W-:Y:S04]  /*7440*/  CS2R R88, SRZ ;  /* 0x0000000000587805 */ /* 0x000fe8000001ff00 */
[----:B------:R-:W-:Y:S05]  /*7450*/  @P1 BRA `(.L_x_119) ;  /* 0x00000000000c1947 */ /* 0x000fea0003800000 */
[----:B------:R-:W-:Y:S04]  /*7460*/  SHF.L.U32 R5, R103, 0x1f, RZ ;  /* 0x0000001f67057819 */ /* 0x000fe800000006ff */
[----:B------:R-:W3:Y:S02]  /*7470*/  SYNCS.PHASECHK.TRANS64.TRYWAIT P1, [R0+URZ+0x220], R5 ;  /* 0x00022005000075a7 */ /* 0x000ee400080211ff */
[----:B---3--:R-:W-:Y:S05]  /*7480*/  @!P1 BRA `(.L_x_120) ;  /* 0x0000002c00549947 */ /* 0x008fea0003800000 */
.L_x_119:
[----:B------:R-:W-:Y:S05]  /*7490*/  BSYNC B0 ;  /* 0x0000000000007941 */ /* 0x000fea0003800000 */
.L_x_118:
[----:B------:R-:W-:Y:S01]  /*74a0*/  ISETP.NE.AND P1, PT, R117, RZ, PT ;  /* 0x000000ff7500720c */ /* 0x000fe20003f25270 */
[----:B---3--:R-:W-:Y:S02]  /*74b0*/  VIADD R0, R0, 0x230 ;  /* 0x0000023000007836 */ /* 0x008fe40000000000 */
[----:B------:R-:W-:Y:S03]  /*74c0*/  VIADD R104, R104, 0x1 ;  /* 0x0000000168687836 */ /* 0x000fe60000000000 */
[----:B-1----:R-:W-:Y:S07]  /*74d0*/  PRMT R0, R4, 0x654, R0 ;  /* 0x0000065404007816 */ /* 0x002fee0000000000 */
[----:B------:R1:W3:Y:S04]  /*74e0*/  @P1 LDS.128 R84, [R7+UR51+0x400] ;  /* 0x0004003307541984 */ /* 0x0002e80008000c00 */
[----:B------:R1:W1:Y:S01]  /*74f0*/  @P1 LDS.128 R88, [R6+0x410] ;  /* 0x0004100006581984 */ /* 0x0002620000000c00 */
[C---:B------:R-:W-:Y:S01]  /*7500*/  ISETP.NE.AND P1, PT, R104.reuse, 0x2, PT ;  /* 0x000000026800780c */ /* 0x040fe20003f25270 */
[----:B------:R-:W-:Y:S01]  /*7510*/  @!PT LDS RZ, [RZ] ;  /* 0x00000000fffff984 */ /* 0x000fe20000000800 */
[----:B------:R-:W-:Y:S01]  /*7520*/  @!PT LDS RZ, [RZ] ;  /* 0x00000000fffff984 */ /* 0x000fe20000000800 */
[----:B------:R-:W-:Y:S01]  /*7530*/  @!PT LDS RZ, [RZ] ;  /* 0x00000000fffff984 */ /* 0x000fe20000000800 */
[----:B------:R-:W-:Y:S01]  /*7540*/  @!PT LDS RZ, [RZ] ;  /* 0x00000000fffff984 */ /* 0x000fe20000000800 */
[----:B------:R5:W-:Y:S06]  /*7550*/  MEMBAR.ALL.CTA ;  /* 0x0000000000007992 */ /* 0x000bec0000008000 */
[----:B-----5:R-:W5:Y:S01]  /*7560*/  FENCE.VIEW.ASYNC.S ;  /* 0x00000000000073c6 */ /* 0x020f620000000000 */
[----:B------:R-:W-:Y:S01]  /*7570*/  SEL R104, R104, RZ, P1 ;  /* 0x000000ff68687207 */ /* 0x000fe20000800000 */
[----:B-----5:R5:W-:Y:S02]  /*7580*/  SYNCS.ARRIVE.TRANS64.RED.A1T0 RZ, [R0+URZ], RZ ;  /* 0x000000ff00ff79a7 */ /* 0x020be400081004ff */
[----:B-----5:R-:W-:Y:S04]  /*7590*/  SEL R0, RZ, 0x1, P1 ;  /* 0x00000001ff007807 */ /* 0x020fe80000800000 */
[----:B---3--:R-:W-:Y:S02]  /*75a0*/  LOP3.LUT R103, R103, R0, RZ, 0x3c, !PT ;  /* 0x0000000067677212 */ /* 0x008fe400078e3cff */
.L_x_117:
[----:B------:R-:W-:Y:S05]  /*75b0*/  BSYNC B1 ;  /* 0x0000000000017941 */ /* 0x000fea0003800000 */
.L_x_116:
[----:B------:R-:W-:Y:S04]  /*75c0*/  SHF.R.U32.HI R0, RZ, 0x15, R48 ;  /* 0x00000015ff007819 */ /* 0x000fe80000011630 */
[----:B------:R-:W-:Y:S01]  /*75d0*/  LOP3.LUT P1, RZ, R0, 0x3, R110, 0x48, !PT ;  /* 0x0000000300ff7812 */ /* 0x000fe2000782486e */
[----:B------:R-:W-:Y:S01]  /*75e0*/  @!UPT UIADD3 URZ, UPT, UPT, URZ, URZ, URZ ;  /* 0x000000fffffff290 */ /* 0x000fe2000fffe0ff */
[----:B----4-:R-:W-:Y:S11]  /*75f0*/  @P0 BRA `(.L_x_121) ;  /* 0x0000000000080947 */ /* 0x010ff60003800000 */
[----:B------:R-:W3:Y:S02]  /*7600*/  SYNCS.PHASECHK.TRANS64.TRYWAIT P0, [R115+URZ+0x260], R3 ;  /* 0x00026003730075a7 */ /* 0x000ee400080011ff */
[----:B---3--:R-:W-:Y:S05]  /*7610*/  @!P0 BRA `(.L_x_122) ;  /* 0x0000002c00048947 */ /* 0x008fea0003800000 */
.L_x_121:
[----:B------:R-:W-:Y:S04]  /*7620*/  BSSY.RECONVERGENT B6, `(.L_x_123) ;  /* 0x0000012000067945 */ /* 0x000fe80003800200 */
[----:B------:R-:W-:Y:S05]  /*7630*/  @!P1 BRA `(.L_x_124) ;  /* 0x0000000000409947 */ /* 0x000fea0003800000 */
[----:B------:R-:W4:Y:S01]  /*7640*/  LDCU.64 UR8, c[0x4][0x70] ;  /* 0x01000e00ff0877ac */ /* 0x000f220008000a00 */
[----:B------:R-:W-:Y:S01]  /*7650*/  MOV R15, 0x0 ;  /* 0x00000000000f7802 */ /* 0x000fe20000000f00 */
[----:B------:R-:W-:Y:S02]  /*7660*/  HFMA2 R12, -RZ, RZ, 0, 5.9604644775390625e-08 ;  /* 0x00000001ff0c7431 */ /* 0x000fe400000001ff */
[----:B------:R-:W-:Y:S02]  /*7670*/  IMAD.MOV.U32 R8, RZ, RZ, 0x192 ;  /* 0x00000192ff087424 */ /* 0x000fe400078e00ff */
[----:B------:R-:W-:Y:S01]  /*7680*/  IMAD.MOV.U32 R13, RZ, RZ, RZ ;  /* 0x000000ffff0d7224 */ /* 0x000fe200078e00ff */
[----:B------:R-:W1:Y:S01]  /*7690*/  LDCU.64 UR6, c[0x4][0x78] ;  /* 0x01000f00ff0677ac */ /* 0x000e620008000a00 */
[----:B------:R-:W2:Y:S01]  /*76a0*/  LDC.64 R14, c[0x4][R15] ;  /* 0x010000000f0e7b82 */ /* 0x000ea20000000a00 */
[----:B------:R-:W5:Y:S01]  /*76b0*/  LDCU.64 UR4, c[0x4][0x10] ;  /* 0x01000200ff0477ac */ /* 0x000f620008000a00 */
[----:B----4-:R-:W-:Y:S01]  /*76c0*/  MOV R5, UR9 ;  /* 0x0000000900057c02 */ /* 0x010fe20008000f00 */
[----:B------:R-:W-:Y:S01]  /*76d0*/  IMAD.U32 R4, RZ, RZ, UR8 ;  /* 0x00000008ff047e24 */ /* 0x000fe2000f8e00ff */
[----:B-1----:R-:W-:Y:S01]  /*76e0*/  MOV R7, UR7 ;  /* 0x0000000700077c02 */ /* 0x002fe20008000f00 */
[----:B------:R-:W-:Y:S01]  /*76f0*/  IMAD.U32 R6, RZ, RZ, UR6 ;  /* 0x00000006ff067e24 */ /* 0x000fe2000f8e00ff */
[----:B-----5:R-:W-:Y:S01]  /*7700*/  MOV R11, UR5 ;  /* 0x00000005000b7c02 */ /* 0x020fe20008000f00 */
[----:B------:R-:W-:Y:S02]  /*7710*/  IMAD.U32 R10, RZ, RZ, UR4 ;  /* 0x00000004ff0a7e24 */ /* 0x000fe4000f8e00ff */
[----:B------:R-:W-:Y:S07]  /*7720*/  LEPC R20, `(.L_x_124) ;  /* 0x000000001014794e */ /* 0x000fee0000000000 */
[----:B--23--:R-:W-:Y:S05]  /*7730*/  CALL.ABS.NOINC R14 ;  /* 0x000000000e007343 */ /* 0x00cfea0003c00000 */
.L_x_124:
[----:B------:R-:W-:Y:S05]  /*7740*/  BSYNC.RECONVERGENT B6 ;  /* 0x0000000000067941 */ /* 0x000fea0003800200 */
.L_x_123:
[-C--:B------:R-:W-:Y:S01]  /*7750*/  F2FP.F16.E4M3.UNPACK_B R0, R84.reuse ;  /* 0x00000054ff00723e */ /* 0x080fe200020006ff */
[----:B------:R-:W-:Y:S05]  /*7760*/  WARPSYNC.ALL ;  /* 0x0000000000007948 */ /* 0x000fea0003800000 */
[----:B------:R-:W-:Y:S01]  /*7770*/  R2UR UR4, R48 ;  /* 0x00000000300472ca */ /* 0x000fe200000e0000 */
[--C-:B------:R-:W-:Y:S01]  /*7780*/  HADD2.F32 R50, -RZ, R0.reuse.H0_H0 ;  /* 0x20000000ff327230 */ /* 0x100fe20000004100 */
[----:B------:R-:W-:Y:S01]  /*7790*/  ISETP.NE.AND P6, PT, R2, RZ, PT ;  /* 0x000000ff0200720c */ /* 0x000fe20003fc5270 */
[----:B------:R-:W-:Y:S01]  /*77a0*/  HADD2.F32 R51, -RZ, R0.H1_H1 ;  /* 0x30000000ff337230 */ /* 0x000fe20000004100 */
[-C--:B------:R-:W-:Y:S01]  /*77b0*/  F2FP.F16.E4M3.UNPACK_B R0, R85.reuse.H1 ;  /* 0x00000055ff00723e */ /* 0x080fe200030006ff */
[----:B------:R-:W-:Y:S01]  /*77c0*/  BSSY.RECONVERGENT B0, `(.L_x_125) ;  /* 0x0000099000007945 */ /* 0x000fe20003800200 */
[----:B------:R-:W-:Y:S02]  /*77d0*/  F2FP.F16.E4M3.UNPACK_B R2, R85 ;  /* 0x00000055ff02723e */ /* 0x000fe400020006ff */
[----:B---3--:R-:W-:Y:S01]  /*77e0*/  F2FP.F16.E4M3.UNPACK_B R3, R84.H1 ;  /* 0x00000054ff03723e */ /* 0x008fe200030006ff */
[--C-:B------:R-:W-:Y:S01]  /*77f0*/  HADD2.F32 R56, -RZ, R0.reuse.H0_H0 ;  /* 0x20000000ff387230 */ /* 0x100fe20000004100 */
[----:B------:R-:W-:Y:S01]  /*7800*/  ISETP.NE.AND P0, PT, R109, RZ, PT ;  /* 0x000000ff6d00720c */ /* 0x000fe20003f05270 */
[----:B------:R-:W-:Y:S01]  /*7810*/  HADD2.F32 R57, -RZ, R0.H1_H1 ;  /* 0x30000000ff397230 */ /* 0x000fe20000004100 */
[----:B------:R-:W-:Y:S01]  /*7820*/  F2FP.F16.E4M3.UNPACK_B R0, R86 ;  /* 0x00000056ff00723e */ /* 0x000fe200020006ff */
[----:B-1----:R-:W-:Y:S01]  /*7830*/  LDTM.16dp32bit_t0_t15.x32 R4, tmem[UR4] ;  /* 0x00000004000479ee */ /* 0x002fe20008a80000 */
[----:B------:R-:W2:Y:S01]  /*7840*/  LDTM.16dp32bit_t16_t31.x32 R4, tmem[UR4+0x20] ;  /* 0x00002004000479ee */ /* 0x000ea20008aa0000 */
[--C-:B------:R-:W-:Y:S02]  /*7850*/  HADD2.F32 R54, -RZ, R2.reuse.H0_H0 ;  /* 0x20000002ff367230 */ /* 0x100fe40000004100 */
[----:B------:R-:W-:Y:S01]  /*7860*/  HADD2.F32 R55, -RZ, R2.H1_H1 ;  /* 0x30000002ff377230 */ /* 0x000fe20000004100 */
[-C--:B------:R-:W-:Y:S01]  /*7870*/  F2FP.F16.E4M3.UNPACK_B R2, R87.reuse ;  /* 0x00000057ff02723e */ /* 0x080fe200020006ff */
[--C-:B------:R-:W-:Y:S02]  /*7880*/  HADD2.F32 R58, -RZ, R0.reuse.H0_H0 ;  /* 0x20000000ff3a7230 */ /* 0x100fe40000004100 */
[----:B------:R-:W-:Y:S01]  /*7890*/  HADD2.F32 R59, -RZ, R0.H1_H1 ;  /* 0x30000000ff3b7230 */ /* 0x000fe20000004100 */
[----:B------:R-:W-:Y:S01]  /*78a0*/  F2FP.F16.E4M3.UNPACK_B R0, R87.H1 ;  /* 0x00000057ff00723e */ /* 0x000fe200030006ff */
[--C-:B------:R-:W-:Y:S02]  /*78b0*/  HADD2.F32 R62, -RZ, R2.reuse.H0_H0 ;  /* 0x20000002ff3e7230 */ /* 0x100fe40000004100 */
[----:B------:R-:W-:Y:S01]  /*78c0*/  HADD2.F32 R63, -RZ, R2.H1_H1 ;  /* 0x30000002ff3f7230 */ /* 0x000fe20000004100 */
[----:B------:R-:W-:Y:S01]  /*78d0*/  F2FP.F16.E4M3.UNPACK_B R2, R88 ;  /* 0x00000058ff02723e */ /* 0x000fe200020006ff */
[--C-:B------:R-:W-:Y:S02]  /*78e0*/  HADD2.F32 R64, -RZ, R0.reuse.H0_H0 ;  /* 0x20000000ff407230 */ /* 0x100fe40000004100 */
[----:B------:R-:W-:Y:S01]  /*78f0*/  HADD2.F32 R65, -RZ, R0.H1_H1 ;  /* 0x30000000ff417230 */ /* 0x000fe20000004100 */
[----:B------:R-:W-:Y:S01]  /*7900*/  F2FP.F16.E4M3.UNPACK_B R0, R89 ;  /* 0x00000059ff00723e */ /* 0x000fe200020006ff */
[--C-:B------:R-:W-:Y:S02]  /*7910*/  HADD2.F32 R52, -RZ, R3.reuse.H0_H0 ;  /* 0x20000003ff347230 */ /* 0x100fe40000004100 */
[----:B------:R-:W-:Y:S01]  /*7920*/  HADD2.F32 R53, -RZ, R3.H1_H1 ;  /* 0x30000003ff357230 */ /* 0x000fe20000004100 */
[----:B------:R-:W-:Y:S01]  /*7930*/  F2FP.F16.E4M3.UNPACK_B R3, R86.H1 ;  /* 0x00000056ff03723e */ /* 0x000fe200030006ff */
[--C-:B------:R-:W-:Y:S02]  /*7940*/  HADD2.F32 R70, -RZ, R0.reuse.H0_H0 ;  /* 0x20000000ff467230 */ /* 0x100fe40000004100 */
[----:B------:R-:W-:Y:S01]  /*7950*/  HADD2.F32 R71, -RZ, R0.H1_H1 ;  /* 0x30000000ff477230 */ /* 0x000fe20000004100 */
[----:B------:R-:W-:Y:S01]  /*7960*/  F2FP.F16.E4M3.UNPACK_B R0, R90 ;  /* 0x0000005aff00723e */ /* 0x000fe200020006ff */
[--C-:B------:R-:W-:Y:S02]  /*7970*/  HADD2.F32 R66, -RZ, R2.reuse.H0_H0 ;  /* 0x20000002ff427230 */ /* 0x100fe40000004100 */
[C---:B--2---:R-:W-:Y:S01]  /*7980*/  FMUL R7, R47.reuse, R7 ;  /* 0x000000072f077220 */ /* 0x044fe20000400000 */
[----:B------:R-:W-:Y:S01]  /*7990*/  HADD2.F32 R67, -RZ, R2.H1_H1 ;  /* 0x30000002ff437230 */ /* 0x000fe20000004100 */
[----:B------:R-:W-:Y:S01]  /*79a0*/  F2FP.F16.E4M3.UNPACK_B R2, R89.H1 ;  /* 0x00000059ff02723e */ /* 0x000fe200030006ff */
[--C-:B------:R-:W-:Y:S02]  /*79b0*/  HADD2.F32 R60, -RZ, R3.reuse.H0_H0 ;  /* 0x20000003ff3c7230 */ /* 0x100fe40000004100 */
[C---:B------:R-:W-:Y:S01]  /*79c0*/  FMUL R11, R47.reuse, R11 ;  /* 0x0000000b2f0b7220 */ /* 0x040fe20000400000 */
        /* <DEDUP_REMOVED lines=9> */
[----:B------:R-:W-:Y:S01]  /*7a60*/  F2FP.F16.E4M3.UNPACK_B R2, R91 ;  /* 0x0000005bff02723e */ /* 0x000fe200020006ff */
[--C-:B------:R-:W-:Y:S02]  /*7a70*/  HADD2.F32 R68, -RZ, R3.reuse.H0_H0 ;  /* 0x20000003ff447230 */ /* 0x100fe40000004100 */
[C---:B------:R-:W-:Y:S01]  /*7a80*/  FMUL R23, R47.reuse, R23 ;  /* 0x000000172f177220 */ /* 0x040fe20000400000 */
[----:B------:R-:W-:Y:S01]  /*7a90*/  HADD2.F32 R69, -RZ, R3.H1_H1 ;  /* 0x30000003ff457230 */ /* 0x000fe20000004100 */
[----:B------:R-:W-:Y:S01]  /*7aa0*/  F2FP.F16.E4M3.UNPACK_B R3, R90.H1 ;  /* 0x0000005aff03723e */ /* 0x000fe200030006ff */
[--C-:B------:R-:W-:Y:S02]  /*7ab0*/  HADD2.F32 R80, -RZ, R0.reuse.H0_H0 ;  /* 0x20000000ff507230 */ /* 0x100fe40000004100 */
[C---:B------:R-:W-:Y:S01]  /*7ac0*/  FMUL R27, R47.reuse, R27 ;  /* 0x0000001b2f1b7220 */ /* 0x040fe20000400000 */
[----:B------:R-:W-:Y:S02]  /*7ad0*/  HADD2.F32 R81, -RZ, R0.H1_H1 ;  /* 0x30000000ff517230 */ /* 0x000fe40000004100 */
[C---:B------:R-:W-:Y:S01]  /*7ae0*/  FMUL R0, R47.reuse, R4 ;  /* 0x000000042f007220 */ /* 0x040fe20000400000 */
[--C-:B------:R-:W-:Y:S02]  /*7af0*/  HADD2.F32 R78, -RZ, R2.reuse.H0_H0 ;  /* 0x20000002ff4e7230 */ /* 0x100fe40000004100 */
[----:B------:R-:W-:Y:S01]  /*7b00*/  FMUL R4, R47, R8 ;  /* 0x000000082f047220 */ /* 0x000fe20000400000 */
[----:B------:R-:W-:Y:S02]  /*7b10*/  HADD2.F32 R79, -RZ, R2.H1_H1 ;  /* 0x30000002ff4f7230 */ /* 0x000fe40000004100 */
[----:B------:R-:W-:Y:S01]  /*7b20*/  FFMA R0, R49, R50, R0 ;  /* 0x0000003231007223 */ /* 0x000fe20000000000 */
[--C-:B------:R-:W-:Y:S02]  /*7b30*/  HADD2.F32 R77, -RZ, R3.reuse.H1_H1 ;  /* 0x30000003ff4d7230 */ /* 0x100fe40000004100 */
[C---:B------:R-:W-:Y:S01]  /*7b40*/  FMUL R2, R47.reuse, R5 ;  /* 0x000000052f027220 */ /* 0x040fe20000400000 */
[----:B------:R-:W-:Y:S02]  /*7b50*/  HADD2.F32 R76, -RZ, R3.H0_H0 ;  /* 0x20000003ff4c7230 */ /* 0x000fe40000004100 */
[C---:B------:R-:W-:Y:S01]  /*7b60*/  FMUL R3, R47.reuse, R6 ;  /* 0x000000062f037220 */ /* 0x040fe20000400000 */
[----:B------:R-:W-:Y:S01]  /*7b70*/  FMUL R5, R47, R9 ;  /* 0x000000092f057220 */ /* 0x000fe20000400000 */
[----:B------:R-:W-:Y:S01]  /*7b80*/  FFMA R2, R49, R51, R2 ;  /* 0x0000003331027223 */ /* 0x000fe20000000002 */
[----:B------:R-:W-:Y:S01]  /*7b90*/  FMUL R8, R47, R12 ;  /* 0x0000000c2f087220 */ /* 0x000fe20000400000 */
[C---:B------:R-:W-:Y:S01]  /*7ba0*/  FFMA R3, R49.reuse, R52, R3 ;  /* 0x0000003431037223 */ /* 0x040fe20000000003 */
[C---:B------:R-:W-:Y:S01]  /*7bb0*/  FFMA R7, R49.reuse, R53, R7 ;  /* 0x0000003531077223 */ /* 0x040fe20000000007 */
[C---:B------:R-:W-:Y:S01]  /*7bc0*/  FFMA R4, R49.reuse, R54, R4 ;  /* 0x0000003631047223 */ /* 0x040fe20000000004 */
[----:B------:R-:W-:Y:S01]  /*7bd0*/  FFMA R5, R49, R55, R5 ;  /* 0x0000003731057223 */ /* 0x000fe20000000005 */
[C---:B------:R-:W-:Y:S01]  /*7be0*/  FMUL R9, R47.reuse, R13 ;  /* 0x0000000d2f097220 */ /* 0x040fe20000400000 */
[----:B------:R-:W-:Y:S01]  /*7bf0*/  FMUL R12, R47, R16 ;  /* 0x000000102f0c7220 */ /* 0x000fe20000400000 */
[----:B------:R-:W-:Y:S01]  /*7c00*/  F2FP.SATFINITE.E4M3.F32.PACK_AB_MERGE_C R3, R7, R3, RZ ;  /* 0x000000030703723e */ /* 0x000fe200048070ff */
[C---:B------:R-:W-:Y:S01]  /*7c10*/  FMUL R13, R47.reuse, R17 ;  /* 0x000000112f0d7220 */ /* 0x040fe20000400000 */
[C---:B------:R-:W-:Y:S01]  /*7c20*/  FMUL R16, R47.reuse, R20 ;  /* 0x000000142f107220 */ /* 0x040fe20000400000 */
[C---:B------:R-:W-:Y:S01]  /*7c30*/  FMUL R17, R47.reuse, R21 ;  /* 0x000000152f117220 */ /* 0x040fe20000400000 */
[----:B------:R-:W-:Y:S01]  /*7c40*/  F2FP.SATFINITE.E4M3.F32.PACK_AB_MERGE_C R52, R2, R0, R3 ;  /* 0x000000000234723e */ /* 0x000fe20004807003 */
[C---:B------:R-:W-:Y:S01]  /*7c50*/  FMUL R20, R47.reuse, R24 ;  /* 0x000000182f147220 */ /* 0x040fe20000400000 */
[----:B------:R-:W-:Y:S01]  /*7c60*/  SHF.L.U32 R0, R112, 0x4, RZ ;  /* 0x0000000470007819 */ /* 0x000fe200000006ff */
[C---:B------:R-:W-:Y:S01]  /*7c70*/  FMUL R21, R47.reuse, R25 ;  /* 0x000000192f157220 */ /* 0x040fe20000400000 */
[C---:B------:R-:W-:Y:S01]  /*7c80*/  FMUL R24, R47.reuse, R28 ;  /* 0x0000001c2f187220 */ /* 0x040fe20000400000 */
[C---:B------:R-:W-:Y:S01]  /*7c90*/  FMUL R25, R47.reuse, R29 ;  /* 0x0000001d2f197220 */ /* 0x040fe20000400000 */
[C---:B------:R-:W-:Y:S01]  /*7ca0*/  FMUL R28, R47.reuse, R32 ;  /* 0x000000202f1c7220 */ /* 0x040fe20000400000 */
[C---:B------:R-:W-:Y:S01]  /*7cb0*/  FMUL R29, R47.reuse, R33 ;  /* 0x000000212f1d7220 */ /* 0x040fe20000400000 */
[----:B------:R-:W-:Y:S01]  /*7cc0*/  LEA R2, R104, UR51, 0x3 ;  /* 0x0000003368027c11 */ /* 0x000fe2000f8e18ff */
[C---:B------:R-:W-:Y:S01]  /*7cd0*/  FMUL R6, R47.reuse, R10 ;  /* 0x0000000a2f067220 */ /* 0x040fe20000400000 */
[----:B------:R-:W-:Y:S01]  /*7ce0*/  FMUL R10, R47, R14 ;  /* 0x0000000e2f0a7220 */ /* 0x000fe20000400000 */
[----:B------:R-:W-:Y:S01]  /*7cf0*/  @P6 SHF.L.U32 R3, R103, 0x1f, RZ ;  /* 0x0000001f67036819 */ /* 0x000fe200000006ff */
[----:B------:R-:W-:Y:S01]  /*7d00*/  FMUL R14, R47, R18 ;  /* 0x000000122f0e7220 */ /* 0x000fe20000400000 */
[C---:B------:R-:W-:Y:S01]  /*7d10*/  FFMA R6, R49.reuse, R56, R6 ;  /* 0x0000003831067223 */ /* 0x040fe20000000006 */
[C---:B------:R-:W-:Y:S01]  /*7d20*/  FFMA R11, R49.reuse, R57, R11 ;  /* 0x00000039310b7223 */ /* 0x040fe2000000000b */
[C---:B------:R-:W-:Y:S01]  /*7d30*/  FFMA R8, R49.reuse, R58, R8 ;  /* 0x0000003a31087223 */ /* 0x040fe20000000008 */
[C---:B------:R-:W-:Y:S01]  /*7d40*/  FFMA R9, R49.reuse, R59, R9 ;  /* 0x0000003b31097223 */ /* 0x040fe20000000009 */
[C---:B------:R-:W-:Y:S01]  /*7d50*/  FFMA R10, R49.reuse, R60, R10 ;  /* 0x0000003c310a7223 */ /* 0x040fe2000000000a */
[----:B------:R-:W-:Y:S01]  /*7d60*/  FFMA R15, R49, R61, R15 ;  /* 0x0000003d310f7223 */ /* 0x000fe2000000000f */
[----:B------:R-:W-:Y:S01]  /*7d70*/  F2FP.SATFINITE.E4M3.F32.PACK_AB_MERGE_C R6, R11, R6, RZ ;  /* 0x000000060b06723e */ /* 0x000fe200048070ff */
[C---:B------:R-:W-:Y:S01]  /*7d80*/  FFMA R12, R49.reuse, R62, R12 ;  /* 0x0000003e310c7223 */ /* 0x040fe2000000000c */
[C---:B------:R-:W-:Y:S01]  /*7d90*/  FFMA R13, R49.reuse, R63, R13 ;  /* 0x0000003f310d7223 */ /* 0x040fe2000000000d */
[----:B------:R-:W-:Y:S01]  /*7da0*/  FFMA R14, R49, R64, R14 ;  /* 0x00000040310e7223 */ /* 0x000fe2000000000e */
[----:B------:R-:W-:Y:S01]  /*7db0*/  F2FP.SATFINITE.E4M3.F32.PACK_AB_MERGE_C R10, R15, R10, RZ ;  /* 0x0000000a0f0a723e */ /* 0x000fe200048070ff */
[----:B------:R-:W-:Y:S01]  /*7dc0*/  FMUL R18, R47, R22 ;  /* 0x000000162f127220 */ /* 0x000fe20000400000 */
[C---:B------:R-:W-:Y:S01]  /*7dd0*/  FFMA R19, R49.reuse, R65, R19 ;  /* 0x0000004131137223 */ /* 0x040fe20000000013 */
[C---:B------:R-:W-:Y:S01]  /*7de0*/  FFMA R16, R49.reuse, R66, R16 ;  /* 0x0000004231107223 */ /* 0x040fe20000000010 */
[C---:B------:R-:W-:Y:S01]  /*7df0*/  FFMA R17, R49.reuse, R67, R17 ;  /* 0x0000004331117223 */ /* 0x040fe20000000011 */
[----:B------:R-:W-:Y:S01]  /*7e00*/  FFMA R18, R49, R68, R18 ;  /* 0x0000004431127223 */ /* 0x000fe20000000012 */
[----:B------:R-:W-:Y:S01]  /*7e10*/  FMUL R22, R47, R26 ;  /* 0x0000001a2f167220 */ /* 0x000fe20000400000 */
[C---:B------:R-:W-:Y:S01]  /*7e20*/  FFMA R23, R49.reuse, R69, R23 ;  /* 0x0000004531177223 */ /* 0x040fe20000000017 */
[C---:B------:R-:W-:Y:S01]  /*7e30*/  FFMA R20, R49.reuse, R70, R20 ;  /* 0x0000004631147223 */ /* 0x040fe20000000014 */
[C---:B------:R-:W-:Y:S01]  /*7e40*/  FFMA R21, R49.reuse, R71, R21 ;  /* 0x0000004731157223 */ /* 0x040fe20000000015 */
[----:B------:R-:W-:Y:S01]  /*7e50*/  FFMA R22, R49, R72, R22 ;  /* 0x0000004831167223 */ /* 0x000fe20000000016 */
[----:B------:R-:W-:Y:S01]  /*7e60*/  FMUL R26, R47, R30 ;  /* 0x0000001e2f1a7220 */ /* 0x000fe20000400000 */
[----:B------:R-:W-:Y:S01]  /*7e70*/  FFMA R27, R49, R73, R27 ;  /* 0x00000049311b7223 */ /* 0x000fe2000000001b */
[----:B------:R-:W-:Y:S01]  /*7e80*/  FMUL R31, R47, R31 ;  /* 0x0000001f2f1f7220 */ /* 0x000fe20000400000 */
[C---:B------:R-:W-:Y:S01]  /*7e90*/  FFMA R24, R49.reuse, R74, R24 ;  /* 0x0000004a31187223 */ /* 0x040fe20000000018 */
[C---:B------:R-:W-:Y:S01]  /*7ea0*/  FFMA R25, R49.reuse, R75, R25 ;  /* 0x0000004b31197223 */ /* 0x040fe20000000019 */
[----:B------:R-:W-:Y:S01]  /*7eb0*/  FFMA R26, R49, R76, R26 ;  /* 0x0000004c311a7223 */ /* 0x000fe2000000001a */
[----:B------:R-:W-:Y:S01]  /*7ec0*/  FMUL R30, R47, R34 ;  /* 0x000000222f1e7220 */ /* 0x000fe20000400000 */
[----:B------:R-:W-:Y:S01]  /*7ed0*/  FFMA R31, R49, R77, R31 ;  /* 0x0000004d311f7223 */ /* 0x000fe2000000001f */
[----:B------:R-:W-:Y:S01]  /*7ee0*/  FMUL R35, R47, R35 ;  /* 0x000000232f237220 */ /* 0x000fe20000400000 */
[----:B------:R-:W-:Y:S01]  /*7ef0*/  F2FP.SATFINITE.E4M3.F32.PACK_AB_MERGE_C R14, R19, R14, RZ ;  /* 0x0000000e130e723e */ /* 0x000fe200048070ff */
[C---:B------:R-:W-:Y:S01]  /*7f00*/  FFMA R28, R49.reuse, R78, R28 ;  /* 0x0000004e311c7223 */ /* 0x040fe2000000001c */
[C---:B------:R-:W-:Y:S01]  /*7f10*/  FFMA R29, R49.reuse, R79, R29 ;  /* 0x0000004f311d7223 */ /* 0x040fe2000000001d */
[----:B------:R-:W-:Y:S01]  /*7f20*/  FFMA R30, R49, R80, R30 ;  /* 0x00000050311e7223 */ /* 0x000fe2000000001e */
[----:B------:R-:W-:Y:S01]  /*7f30*/  F2FP.SATFINITE.E4M3.F32.PACK_AB_MERGE_C R18, R23, R18, RZ ;  /* 0x000000121712723e */ /* 0x000fe200048070ff */
[----:B------:R-:W-:Y:S01]  /*7f40*/  FFMA R35, R49, R81, R35 ;  /* 0x0000005131237223 */ /* 0x000fe20000000023 */
[----:B------:R-:W-:Y:S02]  /*7f50*/  F2FP.SATFINITE.E4M3.F32.PACK_AB_MERGE_C R53, R5, R4, R6 ;  /* 0x000000040535723e */ /* 0x000fe40004807006 */
[----:B------:R-:W-:Y:S02]  /*7f60*/  F2FP.SATFINITE.E4M3.F32.PACK_AB_MERGE_C R54, R9, R8, R10 ;  /* 0x000000080936723e */ /* 0x000fe4000480700a */
[----:B------:R-:W-:Y:S02]  /*7f70*/  F2FP.SATFINITE.E4M3.F32.PACK_AB_MERGE_C R55, R13, R12, R14 ;  /* 0x0000000c0d37723e */ /* 0x000fe4000480700e */
[----:B------:R-:W-:Y:S02]  /*7f80*/  F2FP.SATFINITE.E4M3.F32.PACK_AB_MERGE_C R16, R17, R16, R18 ;  /* 0x000000101110723e */ /* 0x000fe40004807012 */
[----:B------:R-:W-:Y:S01]  /*7f90*/  F2FP.SATFINITE.E4M3.F32.PACK_AB_MERGE_C R17, R27, R22, RZ ;  /* 0x000000161b11723e */ /* 0x000fe200048070ff */
[----:B------:R1:W-:Y:S01]  /*7fa0*/  STS.128 [R107+UR51+0x2400], R52 ;  /* 0x002400346b007988 */ /* 0x0003e20008000c33 */
[----:B------:R-:W-:Y:S02]  /*7fb0*/  F2FP.SATFINITE.E4M3.F32.PACK_AB_MERGE_C R18, R31, R26, RZ ;  /* 0x0000001a1f12723e */ /* 0x000fe400048070ff */
[----:B------:R-:W-:Y:S02]  /*7fc0*/  F2FP.SATFINITE.E4M3.F32.PACK_AB_MERGE_C R19, R35, R30, RZ ;  /* 0x0000001e2313723e */ /* 0x000fe400048070ff */
[----:B------:R-:W-:Y:S02]  /*7fd0*/  IADD3 R77, PT, PT, R107, UR51, RZ ;  /* 0x000000336b4d7c10 */ /* 0x000fe4000fffe0ff */
[----:B------:R-:W-:Y:S02]  /*7fe0*/  F2FP.SATFINITE.E4M3.F32.PACK_AB_MERGE_C R17, R21, R20, R17 ;  /* 0x000000141511723e */ /* 0x000fe40004807011 */
[----:B------:R-:W-:Y:S02]  /*7ff0*/  F2FP.SATFINITE.E4M3.F32.PACK_AB_MERGE_C R18, R25, R24, R18 ;  /* 0x000000181912723e */ /* 0x000fe40004807012 */
[----:B------:R-:W-:Y:S02]  /*8000*/  F2FP.SATFINITE.E4M3.F32.PACK_AB_MERGE_C R19, R29, R28, R19 ;  /* 0x0000001c1d13723e */ /* 0x000fe40004807013 */
[----:B------:R-:W-:Y:S05]  /*8010*/  IADD3 R77, PT, PT, R77, R0, RZ ;  /* 0x000000004d4d7210 */ /* 0x000fea0007ffe0ff */
[----:B------:R1:W-:Y:S01]  /*8020*/  STS.128 [R77+0x2410], R16 ;  /* 0x002410104d007388 */ /* 0x0003e20000000c00 */
[----:B------:R-:W-:Y:S01]  /*8030*/  @!PT LDS RZ, [RZ] ;  /* 0x00000000fffff984 */ /* 0x000fe20000000800 */
[----:B------:R-:W-:Y:S01]  /*8040*/  @!PT LDS RZ, [RZ] ;  /* 0x00000000fffff984 */ /* 0x000fe20000000800 */
[----:B------:R-:W-:Y:S01]  /*8050*/  @!PT LDS RZ, [RZ] ;  /* 0x00000000fffff984 */ /* 0x000fe20000000800 */
[----:B------:R-:W-:Y:S01]  /*8060*/  @!PT LDS RZ, [RZ] ;  /* 0x00000000fffff984 */ /* 0x000fe20000000800 */
[----:B------:R2:W-:Y:S07]  /*8070*/  MEMBAR.ALL.CTA ;  /* 0x0000000000007992 */ /* 0x0005ee0000008000 */
[----:B--2---:R-:W2:Y:S02]  /*8080*/  FENCE.VIEW.ASYNC.S ;  /* 0x00000000000073c6 */ /* 0x004ea40000000000 */
[----:B--2---:R-:W-:Y:S06]  /*8090*/  BAR.SYNC.DEFER_BLOCKING 0x1, 0x80 ;  /* 0x0042000000007b1d */ /* 0x004fec0000010000 */
[----:B------:R-:W-:Y:S05]  /*80a0*/  @P0 BRA `(.L_x_126) ;  /* 0x0000000000280947 */ /* 0x000fea0003800000 */
[----:B------:R-:W-:Y:S02]  /*80b0*/  UIADD3 UR6, UPT, UPT, UR51, 0x2400, URZ ;  /* 0x0000240033067890 */ /* 0x000fe4000fffe0ff */
[----:B------:R-:W-:Y:S01]  /*80c0*/  UIADD3 UR4, UP0, UPT, UR54, 0x680, URZ ;  /* 0x0000068036047890 */ /* 0x000fe2000ff1e0ff */
[----:B------:R-:W-:Y:S03]  /*80d0*/  UMOV UR41, UR52 ;  /* 0x0000003400297c82 */ /* 0x000fe60008000000 */
[----:B------:R-:W-:Y:S01]  /*80e0*/  MOV R113, UR6 ;  /* 0x0000000600717c02 */ /* 0x000fe20008000f00 */
[----:B------:R-:W-:Y:S03]  /*80f0*/  UIADD3.X UR5, UPT, UPT, URZ, UR55, URZ, UP0, !UPT ;  /* 0x00000037ff057290 */ /* 0x000fe600087fe4ff */
[----:B------:R-:W-:Y:S11]  /*8100*/  R2UR UR40, R113 ;  /* 0x00000000712872ca */ /* 0x000ff600000e0000 */
[----:B------:R-:W-:Y:S02]  /*8110*/  @!UPT UIADD3 URZ, UPT, UPT, URZ, URZ, URZ ;  /* 0x000000fffffff290 */ /* 0x000fe4000fffe0ff */
[----:B------:R2:W-:Y:S01]  /*8120*/  UTMASTG.4D [UR40], [UR4] ;  /* 0x00000028040073b5 */ /* 0x0005e20008018000 */
[----:B------:R0:W-:Y:S01]  /*8130*/  UTMACMDFLUSH ;  /* 0x00000000000079b7 */ /* 0x0001e20000000000 */
[----:B--2---:R-:W-:Y:S04]  /*8140*/  DEPBAR.LE SB0, 0x1 ;  /* 0x000080400000791a */ /* 0x004fe80000000000 */
.L_x_126:
[----:B------:R-:W-:Y:S05]  /*8150*/  BSYNC.RECONVERGENT B0 ;  /* 0x0000000000007941 */ /* 0x000fea0003800200 */
.L_x_125:
[----:B------:R-:W-:Y:S06]  /*8160*/  BAR.SYNC.DEFER_BLOCKING 0x1, 0x80 ;  /* 0x0042000000007b1d */ /* 0x000fec0000010000 */
[----:B------:R-:W2:Y:S01]  /*8170*/  @P6 SYNCS.PHASECHK.TRANS64.TRYWAIT P0, [R2+URZ+0x220], R3 ;  /* 0x00022003020065a7 */ /* 0x000ea200080011ff */
[----:B------:R-:W-:Y:S01]  /*8180*/  BSSY B1, `(.L_x_127) ;  /* 0x0000020000017945 */ /* 0x000fe20003800000 */
[----:B--2---:R-:W-:Y:S03]  /*8190*/  @P6 SEL R116, RZ, 0x1, !P0 ;  /* 0x00000001ff746807 */ /* 0x004fe60004000000 */
[----:B------:R-:W-:Y:S05]  /*81a0*/  @!P6 BRA `(.L_x_128) ;  /* 0x000000000074e947 */ /* 0x000fea0003800000 */
[----:B------:R-:W-:Y:S01]  /*81b0*/  ISETP.NE.AND P1, PT, R117, RZ, PT ;  /* 0x000000ff7500720c */ /* 0x000fe20003f25270 */
[----:B------:R-:W2:Y:S01]  /*81c0*/  S2R R3, SR_CgaCtaId ;  /* 0x0000000000037919 */ /* 0x000ea20000008800 */
[----:B------:R-:W-:Y:S01]  /*81d0*/  ISETP.NE.AND P0, PT, R116, RZ, PT ;  /* 0x000000ff7400720c */ /* 0x000fe20003f05270 */
[----:B------:R-:W-:Y:S10]  /*81e0*/  BSSY B0, `(.L_x_129) ;  /* 0x0000008000007945 */ /* 0x000ff40003800000 */
[----:B------:R-:W-:Y:S05]  /*81f0*/  @P1 IMAD R4, R104, 0x1000, R107 ;  /* 0x0000100068041824 */ /* 0x000fea00078e026b */
[----:B------:R-:W-:Y:S05]  /*8200*/  @P1 IADD3 R5, PT, PT, R4, UR51, RZ ;  /* 0x0000003304051c10 */ /* 0x000fea000fffe0ff */
[----:B------:R-:W-:Y:S01]  /*8210*/  @P1 IMAD.IADD R5, R5, 0x1, R0 ;  /* 0x0000000105051824 */ /* 0x000fe200078e0200 */
[----:B------:R-:W-:Y:S06]  /*8220*/  @P0 BRA `(.L_x_130) ;  /* 0x00000000000c0947 */ /* 0x000fec0003800000 */
[----:B------:R-:W-:Y:S04]  /*8230*/  SHF.L.U32 R0, R103, 0x1f, RZ ;  /* 0x0000001f67007819 */ /* 0x000fe800000006ff */
[----:B------:R-:W3:Y:S02]  /*8240*/  SYNCS.PHASECHK.TRANS64.TRYWAIT P0, [R2+URZ+0x220], R0 ;  /* 0x00022000020075a7 */ /* 0x000ee400080011ff */
[----:B---3--:R-:W-:Y:S05]  /*8250*/  @!P0 BRA `(.L_x_131) ;  /* 0x0000002000088947 */ /* 0x008fea0003800000 */
.L_x_130:
[----:B------:R-:W-:Y:S05]  /*8260*/  BSYNC B0 ;  /* 0x0000000000007941 */ /* 0x000fea0003800000 */
.L_x_129:
[----:B------:R-:W-:Y:S01]  /*8270*/  ISETP.NE.AND P0, PT, R117, RZ, PT ;  /* 0x000000ff7500720c */ /* 0x000fe20003f05270 */
[----:B---3--:R-:W-:Y:S02]  /*8280*/  VIADD R2, R2, 0x230 ;  /* 0x0000023002027836 */ /* 0x008fe40000000000 */
[----:B------:R-:W-:Y:S03]  /*8290*/  VIADD R104, R104, 0x1 ;  /* 0x0000000168687836 */ /* 0x000fe60000000000 */
[----:B--2---:R-:W-:Y:S07]  /*82a0*/  PRMT R2, R3, 0x654, R2 ;  /* 0x0000065403027816 */ /* 0x004fee0000000002 */
[----:B------:R2:W3:Y:S04]  /*82b0*/  @P0 LDS.128 R84, [R4+UR51+0x400] ;  /* 0x0004003304540984 */ /* 0x0004e80008000c00 */
[----:B------:R2:W4:Y:S01]  /*82c0*/  @P0 LDS.128 R88, [R5+0x410] ;  /* 0x0004100005580984 */ /* 0x0005220000000c00 */
[C---:B------:R-:W-:Y:S01]  /*82d0*/  ISETP.NE.AND P0, PT, R104.reuse, 0x2, PT ;  /* 0x000000026800780c */ /* 0x040fe20003f05270 */
[----:B------:R-:W-:Y:S01]  /*82e0*/  @!PT LDS RZ, [RZ] ;  /* 0x00000000fffff984 */ /* 0x000fe20000000800 */
[----:B------:R-:W-:Y:S01]  /*82f0*/  @!PT LDS RZ, [RZ] ;  /* 0x00000000fffff984 */ /* 0x000fe20000000800 */
[----:B------:R-:W-:Y:S01]  /*8300*/  @!PT LDS RZ, [RZ] ;  /* 0x00000000fffff984 */ /* 0x000fe20000000800 */
[----:B------:R-:W-:Y:S01]  /*8310*/  @!PT LDS RZ, [RZ] ;  /* 0x00000000fffff984 */ /* 0x000fe20000000800 */
[----:B------:R5:W-:Y:S06]  /*8320*/  MEMBAR.ALL.CTA ;  /* 0x0000000000007992 */ /* 0x000bec0000008000 */
[----:B-----5:R-:W5:Y:S01]  /*8330*/  FENCE.VIEW.ASYNC.S ;  /* 0x00000000000073c6 */ /* 0x020f620000000000 */
[----:B------:R-:W-:Y:S02]  /*8340*/  SEL R0, RZ, 0x1, P0 ;  /* 0x00000001ff007807 */ /* 0x000fe40000000000 */
[----:B------:R-:W-:Y:S02]  /*8350*/  SEL R104, R104, RZ, P0 ;  /* 0x000000ff68687207 */ /* 0x000fe40000000000 */
[----:B------:R-:W-:Y:S01]  /*8360*/  LOP3.LUT R103, R103, R0, RZ, 0x3c, !PT ;  /* 0x0000000067677212 */ /* 0x000fe200078e3cff */
[----:B-----5:R2:W-:Y:S06]  /*8370*/  SYNCS.ARRIVE.TRANS64.RED.A1T0 RZ, [R2+URZ], RZ ;  /* 0x000000ff02ff79a7 */ /* 0x0205ec00081004ff */
.L_x_128:
[----:B------:R-:W-:Y:S05]  /*8380*/  BSYNC B1 ;  /* 0x0000000000017941 */ /* 0x000fea0003800000 */
.L_x_127:
[----:B------:R-:W-:Y:S05]  /*8390*/  VIADD R0, R48, 0x40 ;  /* 0x0000004030007836 */ /* 0x000fea0000000000 */
[----:B------:R-:W-:Y:S04]  /*83a0*/  SHF.R.U32.HI R0, RZ, 0x15, R0 ;  /* 0x00000015ff007819 */ /* 0x000fe80000011600 */
[----:B------:R-:W-:Y:S11]  /*83b0*/  LOP3.LUT P0, RZ, R0, 0x3, R110, 0x48, !PT ;  /* 0x0000000300ff7812 */ /* 0x000ff6000780486e */
[----:B------:R-:W-:Y:S02]  /*83c0*/  @!UPT UIADD3 URZ, UPT, UPT, URZ, URZ, URZ ;  /* 0x000000fffffff290 */ /* 0x000fe4000fffe0ff */
[----:B------:R-:W-:Y:S05]  /*83d0*/  @!P0 BRA `(.L_x_132) ;  /* 0x0000000000408947 */ /* 0x000fea0003800000 */
[----:B------:R-:W5:Y:S01]  /*83e0*/  LDCU.64 UR8, c[0x4][0x70] ;  /* 0x01000e00ff0877ac */ /* 0x000f620008000a00 */
[----:B------:R-:W-:Y:S01]  /*83f0*/  MOV R3, 0x0 ;  /* 0x0000000000037802 */ /* 0x000fe20000000f00 */
[----:B------:R-:W-:Y:S02]  /*8400*/  HFMA2 R12, -RZ, RZ, 0, 5.9604644775390625e-08 ;  /* 0x00000001ff0c7431 */ /* 0x000fe400000001ff */
[----:B------:R-:W-:Y:S02]  /*8410*/  IMAD.MOV.U32 R8, RZ, RZ, 0x192 ;  /* 0x00000192ff087424 */ /* 0x000fe400078e00ff */
[----:B------:R-:W-:Y:S01]  /*8420*/  IMAD.MOV.U32 R13, RZ, RZ, RZ ;  /* 0x000000ffff0d7224 */ /* 0x000fe200078e00ff */
[----:B------:R-:W1:Y:S01]  /*8430*/  LDCU.64 UR6, c[0x4][0x78] ;  /* 0x01000f00ff0677ac */ /* 0x000e620008000a00 */
[----:B--2---:R-:W2:Y:S01]  /*8440*/  LDC.64 R2, c[0x4][R3] ;  /* 0x0100000003027b82 */ /* 0x004ea20000000a00 */
[----:B------:R-:W3:Y:S01]  /*8450*/  LDCU.64 UR4, c[0x4][0x10] ;  /* 0x01000200ff0477ac */ /* 0x000ee20008000a00 */
[----:B-----5:R-:W-:Y:S01]  /*8460*/  MOV R5, UR9 ;  /* 0x0000000900057c02 */ /* 0x020fe20008000f00 */
[----:B------:R-:W-:Y:S01]  /*8470*/  IMAD.U32 R4, RZ, RZ, UR8 ;  /* 0x00000008ff047e24 */ /* 0x000fe2000f8e00ff */
[----:B-1----:R-:W-:Y:S01]  /*8480*/  MOV R7, UR7 ;  /* 0x0000000700077c02 */ /* 0x002fe20008000f00 */
[----:B------:R-:W-:Y:S01]  /*8490*/  IMAD.U32 R6, RZ, RZ, UR6 ;  /* 0x00000006ff067e24 */ /* 0x000fe2000f8e00ff */
[----:B---3--:R-:W-:Y:S01]  /*84a0*/  MOV R11, UR5 ;  /* 0x00000005000b7c02 */ /* 0x008fe20008000f00 */
[----:B------:R-:W-:Y:S02]  /*84b0*/  IMAD.U32 R10, RZ, RZ, UR4 ;  /* 0x00000004ff0a7e24 */ /* 0x000fe4000f8e00ff */
[----:B------:R-:W-:Y:S07]  /*84c0*/  LEPC R20, `(.L_x_132) ;  /* 0x000000001014794e */ /* 0x000fee0000000000 */
[----:B--2-4-:R-:W-:Y:S05]  /*84d0*/  CALL.ABS.NOINC R2 ;  /* 0x0000000002007343 */ /* 0x014fea0003c00000 */
.L_x_132:
[----:B------:R-:W-:Y:S01]  /*84e0*/  ISETP.NE.AND P0, PT, R109, RZ, PT ;  /* 0x000000ff6d00720c */ /* 0x000fe20003f05270 */
[----:B------:R-:W-:Y:S05]  /*84f0*/  WARPSYNC.ALL ;  /* 0x0000000000007948 */ /* 0x000fea0003800000 */
[----:B------:R-:W-:Y:S01]  /*8500*/  R2UR UR4, R48 ;  /* 0x00000000300472ca */ /* 0x000fe200000e0000 */
[----:B------:R-:W-:Y:S01]  /*8510*/  BSSY.RECONVERGENT B0, `(.L_x_133) ;  /* 0x000009a000007945 */ /* 0x000fe20003800200 */
[-C--:B--23--:R-:W-:Y:S02]  /*8520*/  F2FP.F16.E4M3.UNPACK_B R2, R84.reuse ;  /* 0x00000054ff02723e */ /* 0x08cfe400020006ff */
[----:B------:R-:W-:Y:S02]  /*8530*/  F2FP.F16.E4M3.UNPACK_B R84, R84.H1 ;  /* 0x00000054ff54723e */ /* 0x000fe400030006ff */
[-C--:B------:R-:W-:Y:S01]  /*8540*/  F2FP.F16.E4M3.UNPACK_B R51, R85.reuse ;  /* 0x00000055ff33723e */ /* 0x080fe200020006ff */
[--C-:B------:R-:W-:Y:S01]  /*8550*/  HADD2.F32 R0, -RZ, R2.reuse.H0_H0 ;  /* 0x20000002ff007230 */ /* 0x100fe20000004100 */
[----:B------:R-:W-:Y:S01]  /*8560*/  F2FP.F16.E4M3.UNPACK_B R85, R85.H1 ;  /* 0x00000055ff55723e */ /* 0x000fe200030006ff */
[----:B------:R-:W-:Y:S01]  /*8570*/  HADD2.F32 R2, -RZ, R2.H1_H1 ;  /* 0x30000002ff027230 */ /* 0x000fe20000004100 */
[-C--:B-1----:R-:W-:Y:S01]  /*8580*/  F2FP.F16.E4M3.UNPACK_B R55, R86.reuse ;  /* 0x00000056ff37723e */ /* 0x082fe200020006ff */
[--C-:B------:R-:W-:Y:S01]  /*8590*/  HADD2.F32 R3, -RZ, R84.reuse.H0_H0 ;  /* 0x20000054ff037230 */ /* 0x100fe20000004100 */
[----:B------:R-:W-:Y:S01]  /*85a0*/  F2FP.F16.E4M3.UNPACK_B R86, R86.H1 ;  /* 0x00000056ff56723e */ /* 0x000fe200030006ff */
[----:B------:R-:W-:Y:S01]  /*85b0*/  LDTM.16dp32bit_t0_t15.x32 R4, tmem[UR4+0x40] ;  /* 0x00004004000479ee */ /* 0x000fe20008a80000 */
[----:B------:R-:W1:Y:S01]  /*85c0*/  LDTM.16dp32bit_t16_t31.x32 R4, tmem[UR4+0x60] ;  /* 0x00006004000479ee */ /* 0x000e620008aa0000 */
[----:B------:R-:W-:Y:S01]  /*85d0*/  NOP ;  /* 0x0000000000007918 */ /* 0x000fe20000000000 */
[--C-:B------:R-:W-:Y:S01]  /*85e0*/  HADD2.F32 R50, -RZ, R51.reuse.H0_H0 ;  /* 0x20000033ff327230 */ /* 0x100fe20000004100 */
[----:B------:R-:W-:Y:S01]  /*85f0*/  R2UR UR5, R115 ;  /* 0x00000000730572ca */ /* 0x000fe200000e0000 */
[----:B------:R-:W-:Y:S01]  /*8600*/  HADD2.F32 R51, -RZ, R51.H1_H1 ;  /* 0x30000033ff337230 */ /* 0x000fe20000004100 */
[----:B------:R-:W-:Y:S01]  /*8610*/  F2FP.F16.E4M3.UNPACK_B R59, R87 ;  /* 0x00000057ff3b723e */ /* 0x000fe200020006ff */
[--C-:B------:R-:W-:Y:S01]  /*8620*/  HADD2.F32 R54, -RZ, R55.reuse.H0_H0 ;  /* 0x20000037ff367230 */ /* 0x100fe20000004100 */
[----:B----4-:R-:W-:Y:S01]  /*8630*/  F2FP.F16.E4M3.UNPACK_B R63, R88 ;  /* 0x00000058ff3f723e */ /* 0x010fe200020006ff */
[----:B------:R-:W-:Y:S01]  /*8640*/  HADD2.F32 R55, -RZ, R55.H1_H1 ;  /* 0x30000037ff377230 */ /* 0x000fe20000004100 */
[----:B------:R-:W-:Y:S01]  /*8650*/  F2FP.F16.E4M3.UNPACK_B R67, R89 ;  /* 0x00000059ff43723e */ /* 0x000fe200020006ff */
[--C-:B------:R-:W-:Y:S01]  /*8660*/  HADD2.F32 R58, -RZ, R59.reuse.H0_H0 ;  /* 0x2000003bff3a7230 */ /* 0x100fe20000004100 */
[----:B------:R-:W-:Y:S01]  /*8670*/  F2FP.F16.E4M3.UNPACK_B R71, R90 ;  /* 0x0000005aff47723e */ /* 0x000fe200020006ff */
[----:B------:R-:W-:Y:S01]  /*8680*/  HADD2.F32 R59, -RZ, R59.H1_H1 ;  /* 0x3000003bff3b7230 */ /* 0x000fe20000004100 */
[----:B------:R-:W-:Y:S01]  /*8690*/  F2FP.F16.E4M3.UNPACK_B R74, R91 ;  /* 0x0000005bff4a723e */ /* 0x000fe200020006ff */
[--C-:B------:R-:W-:Y:S01]  /*86a0*/  HADD2.F32 R62, -RZ, R63.reuse.H0_H0 ;  /* 0x2000003fff3e7230 */ /* 0x100fe20000004100 */
[----:B------:R-:W-:Y:S01]  /*86b0*/  F2FP.F16.E4M3.UNPACK_B R87, R87.H1 ;  /* 0x00000057ff57723e */ /* 0x000fe200030006ff */
[----:B------:R-:W-:Y:S01]  /*86c0*/  UIADD3 UR5, UPT, UPT, UR5, 0x270, URZ ;  /* 0x0000027005057890 */ /* 0x000fe2000fffe0ff */
[----:B------:R-:W-:Y:S01]  /*86d0*/  HADD2.F32 R63, -RZ, R63.H1_H1 ;  /* 0x3000003fff3f7230 */ /* 0x000fe20000004100 */
[----:B------:R-:W-:Y:S01]  /*86e0*/  F2FP.F16.E4M3.UNPACK_B R88, R88.H1 ;  /* 0x00000058ff58723e */ /* 0x000fe200030006ff */
[--C-:B------:R-:W-:Y:S01]  /*86f0*/  HADD2.F32 R66, -RZ, R67.reuse.H0_H0 ;  /* 0x20000043ff427230 */ /* 0x100fe20000004100 */
[----:B------:R-:W-:Y:S01]  /*8700*/  UPRMT UR5, UR48, 0x654, UR5 ;  /* 0x0000065430057896 */ /* 0x000fe20008000005 */
[----:B------:R-:W-:Y:S01]  /*8710*/  HADD2.F32 R67, -RZ, R67.H1_H1 ;  /* 0x30000043ff437230 */ /* 0x000fe20000004100 */
[----:B------:R-:W-:Y:S01]  /*8720*/  F2FP.F16.E4M3.UNPACK_B R89, R89.H1 ;  /* 0x00000059ff59723e */ /* 0x000fe200030006ff */
[--C-:B------:R-:W-:Y:S02]  /*8730*/  HADD2.F32 R70, -RZ, R71.reuse.H0_H0 ;  /* 0x20000047ff467230 */ /* 0x100fe40000004100 */
[C---:B-1----:R-:W-:Y:S01]  /*8740*/  FMUL R4, R47.reuse, R4 ;  /* 0x000000042f047220 */ /* 0x042fe20000400000 */
[C---:B------:R-:W-:Y:S01]  /*8750*/  FMUL R5, R47.reuse, R5 ;  /* 0x000000052f057220 */ /* 0x040fe20000400000 */
[C---:B------:R-:W-:Y:S01]  /*8760*/  FMUL R8, R47.reuse, R8 ;  /* 0x000000082f087220 */ /* 0x040fe20000400000 */
[----:B------:R-:W-:Y:S01]  /*8770*/  FMUL R9, R47, R9 ;  /* 0x000000092f097220 */ /* 0x000fe20000400000 */
[C---:B------:R-:W-:Y:S01]  /*8780*/  FFMA R4, R49.reuse, R0, R4 ;  /* 0x0000000031047223 */ /* 0x040fe20000000004 */
[----:B------:R-:W-:Y:S01]  /*8790*/  SYNCS.ARRIVE.TRANS64.RED.A1T0 RZ, [UR5], RZ ;  /* 0x000000ffffff79a7 */ /* 0x000fe20008100405 */
[----:B------:R-:W-:Y:S01]  /*87a0*/  FFMA R5, R49, R2, R5 ;  /* 0x0000000231057223 */ /* 0x000fe20000000005 */
[C---:B------:R-:W-:Y:S01]  /*87b0*/  FMUL R12, R47.reuse, R12 ;  /* 0x0000000c2f0c7220 */ /* 0x040fe20000400000 */
[C---:B------:R-:W-:Y:S01]  /*87c0*/  FMUL R13, R47.reuse, R13 ;  /* 0x0000000d2f0d7220 */ /* 0x040fe20000400000 */
[C---:B------:R-:W-:Y:S01]  /*87d0*/  FMUL R16, R47.reuse, R16 ;  /* 0x000000102f107220 */ /* 0x040fe20000400000 */
[C---:B------:R-:W-:Y:S01]  /*87e0*/  FMUL R17, R47.reuse, R17 ;  /* 0x000000112f117220 */ /* 0x040fe20000400000 */
[C---:B------:R-:W-:Y:S01]  /*87f0*/  FMUL R0, R47.reuse, R20 ;  /* 0x000000142f007220 */ /* 0x040fe20000400000 */
[C---:B------:R-:W-:Y:S01]  /*8800*/  FMUL R2, R47.reuse, R21 ;  /* 0x000000152f027220 */ /* 0x040fe20000400000 */
[C---:B------:R-:W-:Y:S01]  /*8810*/  FMUL R20, R47.reuse, R25 ;  /* 0x000000192f147220 */ /* 0x040fe20000400000 */
[----:B------:R-:W-:Y:S02]  /*8820*/  HADD2.F32 R71, -RZ, R71.H1_H1 ;  /* 0x30000047ff477230 */ /* 0x000fe40000004100 */
[C---:B------:R-:W-:Y:S01]  /*8830*/  FMUL R25, R47.reuse, R30 ;  /* 0x0000001e2f197220 */ /* 0x040fe20000400000 */
[C---:B------:R-:W-:Y:S01]  /*8840*/  FMUL R30, R47.reuse, R35 ;  /* 0x000000232f1e7220 */ /* 0x040fe20000400000 */
[----:B------:R-:W-:Y:S02]  /*8850*/  HADD2.F32 R48, -RZ, R84.H1_H1 ;  /* 0x30000054ff307230 */ /* 0x000fe40000004100 */
[C---:B------:R-:W-:Y:S01]  /*8860*/  FMUL R6, R47.reuse, R6 ;  /* 0x000000062f067220 */ /* 0x040fe20000400000 */
[C---:B------:R-:W-:Y:S01]  /*8870*/  FMUL R7, R47.reuse, R7 ;  /* 0x000000072f077220 */ /* 0x040fe20000400000 */
[--C-:B------:R-:W-:Y:S02]  /*8880*/  HADD2.F32 R52, -RZ, R85.reuse.H0_H0 ;  /* 0x20000055ff347230 */ /* 0x100fe40000004100 */
[----:B------:R-:W-:Y:S01]  /*8890*/  FMUL R10, R47, R10 ;  /* 0x0000000a2f0a7220 */ /* 0x000fe20000400000 */
[C---:B------:R-:W-:Y:S01]  /*88a0*/  FFMA R6, R49.reuse, R3, R6 ;  /* 0x0000000331067223 */ /* 0x040fe20000000006 */
[----:B------:R-:W-:Y:S02]  /*88b0*/  HADD2.F32 R53, -RZ, R85.H1_H1 ;  /* 0x30000055ff357230 */ /* 0x000fe40000004100 */
[C---:B------:R-:W-:Y:S01]  /*88c0*/  FFMA R7, R49.reuse, R48, R7 ;  /* 0x0000003031077223 */ /* 0x040fe20000000007 */
[C---:B------:R-:W-:Y:S01]  /*88d0*/  FFMA R8, R49.reuse, R50, R8 ;  /* 0x0000003231087223 */ /* 0x040fe20000000008 */
[C---:B------:R-:W-:Y:S01]  /*88e0*/  FFMA R9, R49.reuse, R51, R9 ;  /* 0x0000003331097223 */ /* 0x040fe20000000009 */
[----:B------:R-:W-:Y:S01]  /*88f0*/  FFMA R10, R49, R52, R10 ;  /* 0x00000034310a7223 */ /* 0x000fe2000000000a */
[--C-:B------:R-:W-:Y:S01]  /*8900*/  HADD2.F32 R48, -RZ, R74.reuse.H0_H0 ;  /* 0x2000004aff307230 */ /* 0x100fe20000004100 */
[----:B------:R-:W-:Y:S01]  /*8910*/  F2FP.SATFINITE.E4M3.F32.PACK_AB_MERGE_C R78, R7, R6, RZ ;  /* 0x00000006074e723e */ /* 0x000fe200048070ff */
[C---:B------:R-:W-:Y:S01]  /*8920*/  FMUL R7, R47.reuse, R24 ;  /* 0x000000182f077220 */ /* 0x040fe20000400000 */
[C---:B------:R-:W-:Y:S01]  /*8930*/  FMUL R24, R47.reuse, R29 ;  /* 0x0000001d2f187220 */ /* 0x040fe20000400000 */
[C---:B------:R-:W-:Y:S01]  /*8940*/  FMUL R29, R47.reuse, R34 ;  /* 0x000000222f1d7220 */ /* 0x040fe20000400000 */
[----:B------:R-:W-:Y:S02]  /*8950*/  HADD2.F32 R74, -RZ, R74.H1_H1 ;  /* 0x3000004aff4a7230 */ /* 0x000fe40000004100 */
[C---:B------:R-:W-:Y:S01]  /*8960*/  FMUL R11, R47.reuse, R11 ;  /* 0x0000000b2f0b7220 */ /* 0x040fe20000400000 */
[--C-:B------:R-:W-:Y:S02]  /*8970*/  HADD2.F32 R56, -RZ, R86.reuse.H0_H0 ;  /* 0x20000056ff387230 */ /* 0x100fe40000004100 */
[----:B------:R-:W-:Y:S01]  /*8980*/  FMUL R14, R47, R14 ;  /* 0x0000000e2f0e7220 */ /* 0x000fe20000400000 */
[----:B------:R-:W-:Y:S02]  /*8990*/  HADD2.F32 R57, -RZ, R86.H1_H1 ;  /* 0x30000056ff397230 */ /* 0x000fe40000004100 */
[C---:B------:R-:W-:Y:S01]  /*89a0*/  FFMA R11, R49.reuse, R53, R11 ;  /* 0x00000035310b7223 */ /* 0x040fe2000000000b */
[----:B------:R-:W-:Y:S01]  /*89b0*/  F2FP.F16.E4M3.UNPACK_B R90, R90.H1 ;  /* 0x0000005aff5a723e */ /* 0x000fe200030006ff */
[C---:B------:R-:W-:Y:S01]  /*89c0*/  FFMA R12, R49.reuse, R54, R12 ;  /* 0x00000036310c7223 */ /* 0x040fe2000000000c */
[C---:B------:R-:W-:Y:S01]  /*89d0*/  FFMA R13, R49.reuse, R55, R13 ;  /* 0x00000037310d7223 */ /* 0x040fe2000000000d */
[----:B------:R-:W-:Y:S01]  /*89e0*/  F2FP.F16.E4M3.UNPACK_B R91, R91.H1 ;  /* 0x0000005bff5b723e */ /* 0x000fe200030006ff */
[----:B------:R-:W-:Y:S01]  /*89f0*/  FFMA R14, R49, R56, R14 ;  /* 0x00000038310e7223 */ /* 0x000fe2000000000e */
[----:B------:R-:W-:Y:S01]  /*8a00*/  F2FP.SATFINITE.E4M3.F32.PACK_AB_MERGE_C R10, R11, R10, RZ ;  /* 0x0000000a0b0a723e */ /* 0x000fe200048070ff */
[C---:B------:R-:W-:Y:S01]  /*8a10*/  FMUL R15, R47.reuse, R15 ;  /* 0x0000000f2f0f7220 */ /* 0x040fe20000400000 */
[--C-:B------:R-:W-:Y:S02]  /*8a20*/  HADD2.F32 R60, -RZ, R87.reuse.H0_H0 ;  /* 0x20000057ff3c7230 */ /* 0x100fe40000004100 */
[----:B------:R-:W-:Y:S01]  /*8a30*/  FMUL R18, R47, R18 ;  /* 0x000000122f127220 */ /* 0x000fe20000400000 */
[----:B------:R-:W-:Y:S02]  /*8a40*/  HADD2.F32 R61, -RZ, R87.H1_H1 ;  /* 0x30000057ff3d7230 */ /* 0x000fe40000004100 */
[----:B------:R-:W-:Y:S01]  /*8a50*/  FFMA R15, R49, R57, R15 ;  /* 0x00000039310f7223 */ /* 0x000fe2000000000f */
[----:B------:R-:W-:Y:S01]  /*8a60*/  IADD3 R45, PT, PT, R45, 0x1, RZ ;  /* 0x000000012d2d7810 */ /* 0x000fe20007ffe0ff */
[C---:B------:R-:W-:Y:S01]  /*8a70*/  FFMA R16, R49.reuse, R58, R16 ;  /* 0x0000003a31107223 */ /* 0x040fe20000000010 */
[----:B------:R-:W-:Y:S01]  /*8a80*/  FFMA R17, R49, R59, R17 ;  /* 0x0000003b31117223 */ /* 0x000fe20000000011 */
[----:B------:R-:W-:Y:S01]  /*8a90*/  FMUL R19, R47, R19 ;  /* 0x000000132f137220 */ /* 0x000fe20000400000 */
[--C-:B------:R-:W-:Y:S02]  /*8aa0*/  HADD2.F32 R64, -RZ, R88.reuse.H0_H0 ;  /* 0x20000058ff407230 */ /* 0x100fe40000004100 */
[----:B------:R-:W-:Y:S01]  /*8ab0*/  FFMA R18, R49, R60, R18 ;  /* 0x0000003c31127223 */ /* 0x000fe20000000012 */
[----:B------:R-:W-:Y:S02]  /*8ac0*/  HADD2.F32 R65, -RZ, R88.H1_H1 ;  /* 0x30000058ff417230 */ /* 0x000fe40000004100 */
[----:B------:R-:W-:Y:S01]  /*8ad0*/  FMUL R3, R47, R22 ;  /* 0x000000162f037220 */ /* 0x000fe20000400000 */
[----:B------:R-:W-:Y:S01]  /*8ae0*/  FFMA R19, R49, R61, R19 ;  /* 0x0000003d31137223 */ /* 0x000fe20000000013 */
[----:B------:R-:W-:Y:S01]  /*8af0*/  FMUL R6, R47, R23 ;  /* 0x000000172f067220 */ /* 0x000fe20000400000 */
[C---:B------:R-:W-:Y:S01]  /*8b00*/  FFMA R0, R49.reuse, R62, R0 ;  /* 0x0000003e31007223 */ /* 0x040fe20000000000 */
[C---:B------:R-:W-:Y:S01]  /*8b10*/  FFMA R2, R49.reuse, R63, R2 ;  /* 0x0000003f31027223 */ /* 0x040fe20000000002 */
[--C-:B------:R-:W-:Y:S02]  /*8b20*/  HADD2.F32 R68, -RZ, R89.reuse.H0_H0 ;  /* 0x20000059ff447230 */ /* 0x100fe40000004100 */
[----:B------:R-:W-:Y:S01]  /*8b30*/  FFMA R3, R49, R64, R3 ;  /* 0x0000004031037223 */ /* 0x000fe20000000003 */
[----:B------:R-:W-:Y:S02]  /*8b40*/  HADD2.F32 R69, -RZ, R89.H1_H1 ;  /* 0x30000059ff457230 */ /* 0x000fe40000004100 */
[C---:B------:R-:W-:Y:S01]  /*8b50*/  FMUL R21, R47.reuse, R26 ;  /* 0x0000001a2f157220 */ /* 0x040fe20000400000 */
[----:B------:R-:W-:Y:S01]  /*8b60*/  FMUL R22, R47, R27 ;  /* 0x0000001b2f167220 */ /* 0x000fe20000400000 */
[C---:B------:R-:W-:Y:S01]  /*8b70*/  FFMA R6, R49.reuse, R65, R6 ;  /* 0x0000004131067223 */ /* 0x040fe20000000006 */
[----:B------:R-:W-:Y:S01]  /*8b80*/  FFMA R7, R49, R66, R7 ;  /* 0x0000004231077223 */ /* 0x000fe20000000007 */
[----:B------:R-:W-:Y:S01]  /*8b90*/  FMUL R23, R47, R28 ;  /* 0x0000001c2f177220 */ /* 0x000fe20000400000 */
[C---:B------:R-:W-:Y:S01]  /*8ba0*/  FFMA R20, R49.reuse, R67, R20 ;  /* 0x0000004331147223 */ /* 0x040fe20000000014 */
[--C-:B------:R-:W-:Y:S02]  /*8bb0*/  HADD2.F32 R72, -RZ, R90.reuse.H0_H0 ;  /* 0x2000005aff487230 */ /* 0x100fe40000004100 */
[C---:B------:R-:W-:Y:S01]  /*8bc0*/  FFMA R21, R49.reuse, R68, R21 ;  /* 0x0000004431157223 */ /* 0x040fe20000000015 */
[----:B------:R-:W-:Y:S02]  /*8bd0*/  HADD2.F32 R73, -RZ, R90.H1_H1 ;  /* 0x3000005aff497230 */ /* 0x000fe40000004100 */
[----:B------:R-:W-:Y:S01]  /*8be0*/  FFMA R22, R49, R69, R22 ;  /* 0x0000004531167223 */ /* 0x000fe20000000016 */
[C---:B------:R-:W-:Y:S01]  /*8bf0*/  FMUL R26, R47.reuse, R31 ;  /* 0x0000001f2f1a7220 */ /* 0x040fe20000400000 */
[----:B------:R-:W-:Y:S01]  /*8c00*/  FMUL R27, R47, R32 ;  /* 0x000000202f1b7220 */ /* 0x000fe20000400000 */
[----:B------:R-:W-:Y:S01]  /*8c10*/  FFMA R23, R49, R70, R23 ;  /* 0x0000004631177223 */ /* 0x000fe20000000017 */
[----:B------:R-:W-:Y:S01]  /*8c20*/  FMUL R28, R47, R33 ;  /* 0x000000212f1c7220 */ /* 0x000fe20000400000 */
[C---:B------:R-:W-:Y:S01]  /*8c30*/  FFMA R24, R49.reuse, R71, R24 ;  /* 0x0000004731187223 */ /* 0x040fe20000000018 */
[--C-:B------:R-:W-:Y:S02]  /*8c40*/  HADD2.F32 R75, -RZ, R91.reuse.H0_H0 ;  /* 0x2000005bff4b7230 */ /* 0x100fe40000004100 */
[C---:B------:R-:W-:Y:S01]  /*8c50*/  FFMA R25, R49.reuse, R72, R25 ;  /* 0x0000004831197223 */ /* 0x040fe20000000019 */
[----:B------:R-:W-:Y:S02]  /*8c60*/  HADD2.F32 R76, -RZ, R91.H1_H1 ;  /* 0x3000005bff4c7230 */ /* 0x000fe40000004100 */
[----:B------:R-:W-:Y:S01]  /*8c70*/  FFMA R26, R49, R73, R26 ;  /* 0x00000049311a7223 */ /* 0x000fe2000000001a */
[----:B------:R-:W-:Y:S01]  /*8c80*/  F2FP.SATFINITE.E4M3.F32.PACK_AB_MERGE_C R14, R15, R14, RZ ;  /* 0x0000000e0f0e723e */ /* 0x000fe200048070ff */
[----:B------:R-:W-:Y:S01]  /*8c90*/  FFMA R27, R49, R48, R27 ;  /* 0x00000030311b7223 */ /* 0x000fe2000000001b */
[----:B------:R-:W-:Y:S01]  /*8ca0*/  F2FP.SATFINITE.E4M3.F32.PACK_AB_MERGE_C R18, R19, R18, RZ ;  /* 0x000000121312723e */ /* 0x000fe200048070ff */
[C---:B------:R-:W-:Y:S01]  /*8cb0*/  FFMA R28, R49.reuse, R74, R28 ;  /* 0x0000004a311c7223 */ /* 0x040fe2000000001c */
[C---:B------:R-:W-:Y:S01]  /*8cc0*/  FFMA R29, R49.reuse, R75, R29 ;  /* 0x0000004b311d7223 */ /* 0x040fe2000000001d */
[----:B------:R-:W-:Y:S01]  /*8cd0*/  FFMA R30, R49, R76, R30 ;  /* 0x0000004c311e7223 */ /* 0x000fe2000000001e */
[----:B------:R-:W-:Y:S02]  /*8ce0*/  F2FP.SATFINITE.E4M3.F32.PACK_AB_MERGE_C R32, R5, R4, R78 ;  /* 0x000000040520723e */ /* 0x000fe4000480704e */
[----:B------:R-:W-:Y:S02]  /*8cf0*/  F2FP.SATFINITE.E4M3.F32.PACK_AB_MERGE_C R33, R9, R8, R10 ;  /* 0x000000080921723e */ /* 0x000fe4000480700a */
[----:B------:R-:W-:Y:S02]  /*8d00*/  F2FP.SATFINITE.E4M3.F32.PACK_AB_MERGE_C R34, R13, R12, R14 ;  /* 0x0000000c0d22723e */ /* 0x000fe4000480700e */
[----:B------:R-:W-:Y:S02]  /*8d10*/  F2FP.SATFINITE.E4M3.F32.PACK_AB_MERGE_C R35, R17, R16, R18 ;  /* 0x000000101123723e */ /* 0x000fe40004807012 */
[----:B------:R-:W-:Y:S02]  /*8d20*/  F2FP.SATFINITE.E4M3.F32.PACK_AB_MERGE_C R3, R6, R3, RZ ;  /* 0x000000030603723e */ /* 0x000fe400048070ff */
[----:B------:R-:W-:Y:S01]  /*8d30*/  F2FP.SATFINITE.E4M3.F32.PACK_AB_MERGE_C R5, R22, R21, RZ ;  /* 0x000000151605723e */ /* 0x000fe200048070ff */
[----:B------:R1:W-:Y:S01]  /*8d40*/  STS.128 [R107+UR51+0x3400], R32 ;  /* 0x003400206b007988 */ /* 0x0003e20008000c33 */
[----:B------:R-:W-:Y:S02]  /*8d50*/  F2FP.SATFINITE.E4M3.F32.PACK_AB_MERGE_C R6, R26, R25, RZ ;  /* 0x000000191a06723e */ /* 0x000fe400048070ff */
[----:B------:R-:W-:Y:S02]  /*8d60*/  F2FP.SATFINITE.E4M3.F32.PACK_AB_MERGE_C R29, R30, R29, RZ ;  /* 0x0000001d1e1d723e */ /* 0x000fe400048070ff */
[----:B------:R-:W-:Y:S02]  /*8d70*/  F2FP.SATFINITE.E4M3.F32.PACK_AB_MERGE_C R5, R20, R7, R5 ;  /* 0x000000071405723e */ /* 0x000fe40004807005 */
[----:B------:R-:W-:Y:S02]  /*8d80*/  F2FP.SATFINITE.E4M3.F32.PACK_AB_MERGE_C R4, R2, R0, R3 ;  /* 0x000000000204723e */ /* 0x000fe40004807003 */
[----:B------:R-:W-:Y:S02]  /*8d90*/  F2FP.SATFINITE.E4M3.F32.PACK_AB_MERGE_C R6, R24, R23, R6 ;  /* 0x000000171806723e */ /* 0x000fe40004807006 */
[----:B------:R-:W-:Y:S05]  /*8da0*/  F2FP.SATFINITE.E4M3.F32.PACK_AB_MERGE_C R7, R28, R27, R29 ;  /* 0x0000001b1c07723e */ /* 0x000fea000480701d */
        /* <DEDUP_REMOVED lines=9> */
[----:B------:R-:W-:Y:S02]  /*8e40*/  UIADD3 UR4, UP0, UPT, UR54, 0x680, URZ ;  /* 0x0000068036047890 */ /* 0x000fe4000ff1e0ff */
[----:B------:R-:W-:Y:S02]  /*8e50*/  UIADD3 UR40, UPT, UPT, UR51, 0x3400, URZ ;  /* 0x0000340033287890 */ /* 0x000fe4000fffe0ff */
[----:B------:R-:W-:Y:S02]  /*8e60*/  UIADD3 UR41, UPT, UPT, UR52, 0x40, URZ ;  /* 0x0000004034297890 */ /* 0x000fe4000fffe0ff */
[----:B------:R-:W-:Y:S09]  /*8e70*/  UIADD3.X UR5, UPT, UPT, URZ, UR55, URZ, UP0, !UPT ;  /* 0x00000037ff057290 */ /* 0x000ff200087fe4ff */
[----:B------:R2:W-:Y:S01]  /*8e80*/  UTMASTG.4D [UR40], [UR4] ;  /* 0x00000028040073b5 */ /* 0x0005e20008018000 */
[----:B------:R0:W-:Y:S01]  /*8e90*/  UTMACMDFLUSH ;  /* 0x00000000000079b7 */ /* 0x0001e20000000000 */
[----:B--2---:R-:W-:Y:S04]  /*8ea0*/  DEPBAR.LE SB0, 0x1 ;  /* 0x000080400000791a */ /* 0x004fe80000000000 */
.L_x_134:
[----:B------:R-:W-:Y:S05]  /*8eb0*/  BSYNC.RECONVERGENT B0 ;  /* 0x0000000000007941 */ /* 0x000fea0003800200 */
.L_x_133:
[----:B------:R-:W-:Y:S01]  /*8ec0*/  BAR.SYNC.DEFER_BLOCKING 0x1, 0x80 ;  /* 0x0042000000007b1d */ /* 0x000fe20000010000 */
[----:B------:R-:W-:Y:S01]  /*8ed0*/  ISETP.NE.AND P1, PT, R114, RZ, PT ;  /* 0x000000ff7200720c */ /* 0x000fe20003f25270 */
[----:B------:R-:W-:Y:S01]  /*8ee0*/  IMAD.IADD R14, R43, 0x1, R96 ;  /* 0x000000012b0e7824 */ /* 0x000fe200078e0260 */
[----:B------:R-:W-:Y:S01]  /*8ef0*/  ISETP.NE.AND P0, PT, R45, 0x2, PT ;  /* 0x000000022d00780c */ /* 0x000fe20003f05270 */
[----:B------:R-:W-:Y:S01]  /*8f00*/  IMAD.IADD R15, R44, 0x1, R97 ;  /* 0x000000012c0f7824 */ /* 0x000fe200078e0261 */
[----:B------:R-:W-:Y:S02]  /*8f10*/  LOP3.LUT R105, R105, 0x1, RZ, 0x3c, !PT ;  /* 0x0000000169697812 */ /* 0x000fe400078e3cff */
[----:B------:R-:W-:Y:S02]  /*8f20*/  SEL R0, RZ, 0x1, P0 ;  /* 0x00000001ff007807 */ /* 0x000fe40000000000 */
[----:B------:R-:W-:Y:S02]  /*8f30*/  SEL R45, R45, RZ, P0 ;  /* 0x000000ff2d2d7207 */ /* 0x000fe40000000000 */
[----:B------:R-:W-:Y:S01]  /*8f40*/  LOP3.LUT R106, R106, R0, RZ, 0x3c, !PT ;  /* 0x000000006a6a7212 */ /* 0x000fe200078e3cff */
[----:B------:R-:W-:Y:S02]  /*8f50*/  UMOV UR45, UR53 ;  /* 0x00000035002d7c82 */ /* 0x000fe40008000000 */
[----:B------:R-:W-:Y:S05]  /*8f60*/  @P1 BRA `(.L_x_135) ;  /* 0xffffffd400281947 */ /* 0x000fea000383ffff */
[----:B------:R-:W-:Y:S05]  /*8f70*/  EXIT ;  /* 0x000000000000794d */ /* 0x000fea0003800000 */
.L_x_25:
[----:B------:R-:W-:Y:S07]  /*8f80*/  MOV R3, UR29 ;  /* 0x0000001d00037c02 */ /* 0x000fee0008000f00 */
.L_x_136:
[----:B--2---:R2:W3:Y:S02]  /*8f90*/  SYNCS.PHASECHK.TRANS64.TRYWAIT P0, [R3+URZ+0x110], R14 ;  /* 0x0001100e030075a7 */ /* 0x0044e400080011ff */
[----:B---3--:R-:W-:Y:S05]  /*8fa0*/  @!P0 NANOSLEEP.SYNCS 0x989680 ;  /* 0x009896800000895d */ /* 0x008fea0003900000 */
[----:B------:R-:W3:Y:S02]  /*8fb0*/  @!P0 SYNCS.PHASECHK.TRANS64 P0, [R3+URZ+0x110], R14 ;  /* 0x0001100e030085a7 */ /* 0x000ee400080010ff */
[----:B---3--:R-:W-:Y:S05]  /*8fc0*/  @!P0 BRA `(.L_x_136) ;  /* 0xfffffffc00f08947 */ /* 0x008fea000383ffff */
[----:B------:R-:W-:Y:S05]  /*8fd0*/  BRA `(.L_x_24) ;  /* 0xffffff8c00b87947 */ /* 0x000fea000383ffff */
.L_x_32:
[----:B------:R-:W-:Y:S07]  /*8fe0*/  MOV R3, UR33 ;  /* 0x0000002100037c02 */ /* 0x000fee0008000f00 */
.L_x_137:
[----:B---3--:R3:W4:Y:S02]  /*8ff0*/  SYNCS.PHASECHK.TRANS64.TRYWAIT P0, [R3+URZ+0x110], R5 ;  /* 0x00011005030075a7 */ /* 0x00872400080011ff */
[----:B----4-:R-:W-:Y:S05]  /*9000*/  @!P0 NANOSLEEP.SYNCS 0x989680 ;  /* 0x009896800000895d */ /* 0x010fea0003900000 */
[----:B------:R-:W4:Y:S02]  /*9010*/  @!P0 SYNCS.PHASECHK.TRANS64 P0, [R3+URZ+0x110], R5 ;  /* 0x00011005030085a7 */ /* 0x000f2400080010ff */
[----:B----4-:R-:W-:Y:S05]  /*9020*/  @!P0 BRA `(.L_x_137) ;  /* 0xfffffffc00f08947 */ /* 0x010fea000383ffff */
[----:B------:R-:W-:Y:S05]  /*9030*/  BRA `(.L_x_31) ;  /* 0xffffff9000f87947 */ /* 0x000fea000383ffff */
.L_x_37:
[----:B-1----:R-:W-:-:S07]  /*9040*/  MOV R2, UR37 ;  /* 0x0000002500027c02 */ /* 0x002fce0008000f00 */
.L_x_138:
[----:B-1----:R1:W2:Y:S02]  /*9050*/  SYNCS.PHASECHK.TRANS64.TRYWAIT P0, [R2+URZ+0x250], R3 ;  /* 0x00025003020075a7 */ /* 0x0022a400080011ff */
[----:B--2---:R-:W-:Y:S05]  /*9060*/  @!P0 NANOSLEEP.SYNCS 0x989680 ;  /* 0x009896800000895d */ /* 0x004fea0003900000 */
[----:B------:R-:W2:Y:S02]  /*9070*/  @!P0 SYNCS.PHASECHK.TRANS64 P0, [R2+URZ+0x250], R3 ;  /* 0x00025003020085a7 */ /* 0x000ea400080010ff */
[----:B--2---:R-:W-:Y:S05]  /*9080*/  @!P0 BRA `(.L_x_138) ;  /* 0xfffffffc00f08947 */ /* 0x004fea000383ffff */
[----:B------:R-:W-:Y:S05]  /*9090*/  BRA `(.L_x_139) ;  /* 0xffffff9400e47947 */ /* 0x000fea000383ffff */
.L_x_41:
[----:B------:R-:W-:-:S07]  /*90a0*/  MOV R0, UR4 ;  /* 0x0000000400007c02 */ /* 0x000fce0008000f00 */
.L_x_140:
[----:B-1----:R1:W2:Y:S02]  /*90b0*/  SYNCS.PHASECHK.TRANS64.TRYWAIT P0, [R0+URZ], R2 ;  /* 0x00000002000075a7 */ /* 0x0022a400080011ff */
[----:B--2---:R-:W-:Y:S05]  /*90c0*/  @!P0 NANOSLEEP.SYNCS 0x989680 ;  /* 0x009896800000895d */ /* 0x004fea0003900000 */
[----:B------:R-:W2:Y:S02]  /*90d0*/  @!P0 SYNCS.PHASECHK.TRANS64 P0, [R0+URZ], R2 ;  /* 0x00000002000085a7 */ /* 0x000ea400080010ff */
[----:B--2---:R-:W-:Y:S05]  /*90e0*/  @!P0 BRA `(.L_x_140) ;  /* 0xfffffffc00f08947 */ /* 0x004fea000383ffff */
[----:B------:R-:W-:Y:S05]  /*90f0*/  BRA `(.L_x_141) ;  /* 0xffffff9c00347947 */ /* 0x000fea000383ffff */
.L_x_42:
[----:B------:R-:W-:-:S07]  /*9100*/  MOV R0, UR4 ;  /* 0x0000000400007c02 */ /* 0x000fce0008000f00 */
.L_x_142:
[----:B-1----:R1:W2:Y:S02]  /*9110*/  SYNCS.PHASECHK.TRANS64.TRYWAIT P0, [R0+URZ], R3 ;  /* 0x00000003000075a7 */ /* 0x0022a400080011ff */
[----:B--2---:R-:W-:Y:S05]  /*9120*/  @!P0 NANOSLEEP.SYNCS 0x989680 ;  /* 0x009896800000895d */ /* 0x004fea0003900000 */
[----:B------:R-:W2:Y:S02]  /*9130*/  @!P0 SYNCS.PHASECHK.TRANS64 P0, [R0+URZ], R3 ;  /* 0x00000003000085a7 */ /* 0x000ea400080010ff */
[----:B--2---:R-:W-:Y:S05]  /*9140*/  @!P0 BRA `(.L_x_142) ;  /* 0xfffffffc00f08947 */ /* 0x004fea000383ffff */
[----:B------:R-:W-:Y:S05]  /*9150*/  BRA `(.L_x_143) ;  /* 0xffffff9c00407947 */ /* 0x000fea000383ffff */
.L_x_43:
[----:B------:R-:W-:-:S07]  /*9160*/  MOV R0, UR4 ;  /* 0x0000000400007c02 */ /* 0x000fce0008000f00 */
.L_x_144:
[----:B-1----:R1:W2:Y:S02]  /*9170*/  SYNCS.PHASECHK.TRANS64.TRYWAIT P0, [R0+URZ], R3 ;  /* 0x00000003000075a7 */ /* 0x0022a400080011ff */
[----:B--2---:R-:W-:Y:S05]  /*9180*/  @!P0 NANOSLEEP.SYNCS 0x989680 ;  /* 0x009896800000895d */ /* 0x004fea0003900000 */
[----:B------:R-:W2:Y:S02]  /*9190*/  @!P0 SYNCS.PHASECHK.TRANS64 P0, [R0+URZ], R3 ;  /* 0x00000003000085a7 */ /* 0x000ea400080010ff */
[----:B--2---:R-:W-:Y:S05]  /*91a0*/  @!P0 BRA `(.L_x_144) ;  /* 0xfffffffc00f08947 */ /* 0x004fea000383ffff */
[----:B------:R-:W-:Y:S05]  /*91b0*/  BRA `(.L_x_145) ;  /* 0xffffff9c004c7947 */ /* 0x000fea000383ffff */
.L_x_44:
[----:B------:R-:W-:-:S07]  /*91c0*/  MOV R0, UR4 ;  /* 0x0000000400007c02 */ /* 0x000fce0008000f00 */
.L_x_146:
[----:B-1----:R1:W2:Y:S02]  /*91d0*/  SYNCS.PHASECHK.TRANS64.TRYWAIT P0, [R0+URZ], R3 ;  /* 0x00000003000075a7 */ /* 0x0022a400080011ff */
[----:B--2---:R-:W-:Y:S05]  /*91e0*/  @!P0 NANOSLEEP.SYNCS 0x989680 ;  /* 0x009896800000895d */ /* 0x004fea0003900000 */
[----:B------:R-:W2:Y:S02]  /*91f0*/  @!P0 SYNCS.PHASECHK.TRANS64 P0, [R0+URZ], R3 ;  /* 0x00000003000085a7 */ /* 0x000ea400080010ff */
[----:B--2---:R-:W-:Y:S05]  /*9200*/  @!P0 BRA `(.L_x_146) ;  /* 0xfffffffc00f08947 */ /* 0x004fea000383ffff */
[----:B------:R-:W-:Y:S05]  /*9210*/  BRA `(.L_x_147) ;  /* 0xffffff9c00587947 */ /* 0x000fea000383ffff */
.L_x_45:
[----:B------:R-:W-:-:S07]  /*9220*/  MOV R0, UR4 ;  /* 0x0000000400007c02 */ /* 0x000fce0008000f00 */
.L_x_148:
[----:B-1----:R1:W2:Y:S02]  /*9230*/  SYNCS.PHASECHK.TRANS64.TRYWAIT P0, [R0+URZ], R3 ;  /* 0x00000003000075a7 */ /* 0x0022a400080011ff */
[----:B--2---:R-:W-:Y:S05]  /*9240*/  @!P0 NANOSLEEP.SYNCS 0x989680 ;  /* 0x009896800000895d */ /* 0x004fea0003900000 */
[----:B------:R-:W2:Y:S02]  /*9250*/  @!P0 SYNCS.PHASECHK.TRANS64 P0, [R0+URZ], R3 ;  /* 0x00000003000085a7 */ /* 0x000ea400080010ff */
[----:B--2---:R-:W-:Y:S05]  /*9260*/  @!P0 BRA `(.L_x_148) ;  /* 0xfffffffc00f08947 */ /* 0x004fea000383ffff */
[----:B------:R-:W-:Y:S05]  /*9270*/  BRA `(.L_x_149) ;  /* 0xffffff9c00647947 */ /* 0x000fea000383ffff */
.L_x_46:
[----:B------:R-:W-:-:S07]  /*9280*/  MOV R0, UR4 ;  /* 0x0000000400007c02 */ /* 0x000fce0008000f00 */
.L_x_150:
[----:B-1----:R1:W2:Y:S02]  /*9290*/  SYNCS.PHASECHK.TRANS64.TRYWAIT P0, [R0+URZ], R3 ;  /* 0x00000003000075a7 */ /* 0x0022a400080011ff */
[----:B--2---:R-:W-:Y:S05]  /*92a0*/  @!P0 NANOSLEEP.SYNCS 0x989680 ;  /* 0x009896800000895d */ /* 0x004fea0003900000 */
[----:B------:R-:W2:Y:S02]  /*92b0*/  @!P0 SYNCS.PHASECHK.TRANS64 P0, [R0+URZ], R3 ;  /* 0x00000003000085a7 */ /* 0x000ea400080010ff */
[----:B--2---:R-:W-:Y:S05]  /*92c0*/  @!P0 BRA `(.L_x_150) ;  /* 0xfffffffc00f08947 */ /* 0x004fea000383ffff */
[----:B------:R-:W-:Y:S05]  /*92d0*/  BRA `(.L_x_151) ;  /* 0xffffff9c00707947 */ /* 0x000fea000383ffff */
.L_x_47:
[----:B------:R-:W-:-:S07]  /*92e0*/  MOV R0, UR4 ;  /* 0x0000000400007c02 */ /* 0x000fce0008000f00 */
.L_x_152:
[----:B-1----:R1:W2:Y:S02]  /*92f0*/  SYNCS.PHASECHK.TRANS64.TRYWAIT P0, [R0+URZ], R3 ;  /* 0x00000003000075a7 */ /* 0x0022a400080011ff */
[----:B--2---:R-:W-:Y:S05]  /*9300*/  @!P0 NANOSLEEP.SYNCS 0x989680 ;  /* 0x009896800000895d */ /* 0x004fea0003900000 */
[----:B------:R-:W2:Y:S02]  /*9310*/  @!P0 SYNCS.PHASECHK.TRANS64 P0, [R0+URZ], R3 ;  /* 0x00000003000085a7 */ /* 0x000ea400080010ff */
[----:B--2---:R-:W-:Y:S05]  /*9320*/  @!P0 BRA `(.L_x_152) ;  /* 0xfffffffc00f08947 */ /* 0x004fea000383ffff */
[----:B------:R-:W-:Y:S05]  /*9330*/  BRA `(.L_x_153) ;  /* 0xffffff9c007c7947 */ /* 0x000fea000383ffff */
.L_x_48:
[----:B------:R-:W-:-:S07]  /*9340*/  MOV R0, UR4 ;  /* 0x0000000400007c02 */ /* 0x000fce0008000f00 */
.L_x_154:
[----:B-1----:R1:W2:Y:S02]  /*9350*/  SYNCS.PHASECHK.TRANS64.TRYWAIT P0, [R0+URZ], R3 ;  /* 0x00000003000075a7 */ /* 0x0022a400080011ff */
[----:B--2---:R-:W-:Y:S05]  /*9360*/  @!P0 NANOSLEEP.SYNCS 0x989680 ;  /* 0x009896800000895d */ /* 0x004fea0003900000 */
[----:B------:R-:W2:Y:S02]  /*9370*/  @!P0 SYNCS.PHASECHK.TRANS64 P0, [R0+URZ], R3 ;  /* 0x00000003000085a7 */ /* 0x000ea400080010ff */
[----:B--2---:R-:W-:Y:S05]  /*9380*/  @!P0 BRA `(.L_x_154) ;  /* 0xfffffffc00f08947 */ /* 0x004fea000383ffff */
[----:B------:R-:W-:Y:S05]  /*9390*/  BRA `(.L_x_155) ;  /* 0xffffff9c00887947 */ /* 0x000fea000383ffff */
.L_x_49:
[----:B------:R-:W-:-:S07]  /*93a0*/  MOV R0, UR4 ;  /* 0x0000000400007c02 */ /* 0x000fce0008000f00 */
.L_x_156:
[----:B-1----:R1:W2:Y:S02]  /*93b0*/  SYNCS.PHASECHK.TRANS64.TRYWAIT P0, [R0+URZ], R3 ;  /* 0x00000003000075a7 */ /* 0x0022a400080011ff */
[----:B--2---:R-:W-:Y:S05]  /*93c0*/  @!P0 NANOSLEEP.SYNCS 0x989680 ;  /* 0x009896800000895d */ /* 0x004fea0003900000 */
[----:B------:R-:W2:Y:S02]  /*93d0*/  @!P0 SYNCS.PHASECHK.TRANS64 P0, [R0+URZ], R3 ;  /* 0x00000003000085a7 */ /* 0x000ea400080010ff */
[----:B--2---:R-:W-:Y:S05]  /*93e0*/  @!P0 BRA `(.L_x_156) ;  /* 0xfffffffc00f08947 */ /* 0x004fea000383ffff */
[----:B------:R-:W-:Y:S05]  /*93f0*/  BRA `(.L_x_157) ;  /* 0xffffff9c00947947 */ /* 0x000fea000383ffff */
.L_x_50:
[----:B------:R-:W-:-:S07]  /*9400*/  MOV R0, UR4 ;  /* 0x0000000400007c02 */ /* 0x000fce0008000f00 */
.L_x_158:
[----:B-1----:R1:W2:Y:S02]  /*9410*/  SYNCS.PHASECHK.TRANS64.TRYWAIT P0, [R0+URZ], R3 ;  /* 0x00000003000075a7 */ /* 0x0022a400080011ff */
[----:B--2---:R-:W-:Y:S05]  /*9420*/  @!P0 NANOSLEEP.SYNCS 0x989680 ;  /* 0x009896800000895d */ /* 0x004fea0003900000 */
[----:B------:R-:W2:Y:S02]  /*9430*/  @!P0 SYNCS.PHASECHK.TRANS64 P0, [R0+URZ], R3 ;  /* 0x00000003000085a7 */ /* 0x000ea400080010ff */
[----:B--2---:R-:W-:Y:S05]  /*9440*/  @!P0 BRA `(.L_x_158) ;  /* 0xfffffffc00f08947 */ /* 0x004fea000383ffff */
[----:B------:R-:W-:Y:S05]  /*9450*/  BRA `(.L_x_159) ;  /* 0xffffff9c00a07947 */ /* 0x000fea000383ffff */
.L_x_51:
[----:B------:R-:W-:-:S07]  /*9460*/  MOV R0, UR4 ;  /* 0x0000000400007c02 */ /* 0x000fce0008000f00 */
.L_x_160:
[----:B-1----:R1:W2:Y:S02]  /*9470*/  SYNCS.PHASECHK.TRANS64.TRYWAIT P0, [R0+URZ], R3 ;  /* 0x00000003000075a7 */ /* 0x0022a400080011ff */
[----:B--2---:R-:W-:Y:S05]  /*9480*/  @!P0 NANOSLEEP.SYNCS 0x989680 ;  /* 0x009896800000895d */ /* 0x004fea0003900000 */
[----:B------:R-:W2:Y:S02]  /*9490*/  @!P0 SYNCS.PHASECHK.TRANS64 P0, [R0+URZ], R3 ;  /* 0x00000003000085a7 */ /* 0x000ea400080010ff */
[----:B--2---:R-:W-:Y:S05]  /*94a0*/  @!P0 BRA `(.L_x_160) ;  /* 0xfffffffc00f08947 */ /* 0x004fea000383ffff */
[----:B------:R-:W-:Y:S05]  /*94b0*/  BRA `(.L_x_161) ;  /* 0xffffff9c00ac7947 */ /* 0x000fea000383ffff */
.L_x_52:
[----:B------:R-:W-:-:S07]  /*94c0*/  MOV R0, UR4 ;  /* 0x0000000400007c02 */ /* 0x000fce0008000f00 */
.L_x_162:
[----:B-1----:R1:W2:Y:S02]  /*94d0*/  SYNCS.PHASECHK.TRANS64.TRYWAIT P0, [R0+URZ], R3 ;  /* 0x00000003000075a7 */ /* 0x0022a400080011ff */
[----:B--2---:R-:W-:Y:S05]  /*94e0*/  @!P0 NANOSLEEP.SYNCS 0x989680 ;  /* 0x009896800000895d */ /* 0x004fea0003900000 */
[----:B------:R-:W2:Y:S02]  /*94f0*/  @!P0 SYNCS.PHASECHK.TRANS64 P0, [R0+URZ], R3 ;  /* 0x00000003000085a7 */ /* 0x000ea400080010ff */
[----:B--2---:R-:W-:Y:S05]  /*9500*/  @!P0 BRA `(.L_x_162) ;  /* 0xfffffffc00f08947 */ /* 0x004fea000383ffff */
[----:B------:R-:W-:Y:S05]  /*9510*/  BRA `(.L_x_163) ;  /* 0xffffff9c00b87947 */ /* 0x000fea000383ffff */
.L_x_53:
[----:B------:R-:W-:-:S07]  /*9520*/  MOV R0, UR4 ;  /* 0x0000000400007c02 */ /* 0x000fce0008000f00 */
.L_x_164:
[----:B-1----:R1:W2:Y:S02]  /*9530*/  SYNCS.PHASECHK.TRANS64.TRYWAIT P0, [R0+URZ], R3 ;  /* 0x00000003000075a7 */ /* 0x0022a400080011ff */
[----:B--2---:R-:W-:Y:S05]  /*9540*/  @!P0 NANOSLEEP.SYNCS 0x989680 ;  /* 0x009896800000895d */ /* 0x004fea0003900000 */
[----:B------:R-:W2:Y:S02]  /*9550*/  @!P0 SYNCS.PHASECHK.TRANS64 P0, [R0+URZ], R3 ;  /* 0x00000003000085a7 */ /* 0x000ea400080010ff */
[----:B--2---:R-:W-:Y:S05]  /*9560*/  @!P0 BRA `(.L_x_164) ;  /* 0xfffffffc00f08947 */ /* 0x004fea000383ffff */
[----:B------:R-:W-:Y:S05]  /*9570*/  BRA `(.L_x_165) ;  /* 0xffffff9c00c47947 */ /* 0x000fea000383ffff */
.L_x_54:
[----:B------:R-:W-:-:S07]  /*9580*/  MOV R0, UR4 ;  /* 0x0000000400007c02 */ /* 0x000fce0008000f00 */
.L_x_166:
[----:B-1----:R1:W2:Y:S02]  /*9590*/  SYNCS.PHASECHK.TRANS64.TRYWAIT P0, [R0+URZ], R3 ;  /* 0x00000003000075a7 */ /* 0x0022a400080011ff */
[----:B--2---:R-:W-:Y:S05]  /*95a0*/  @!P0 NANOSLEEP.SYNCS 0x989680 ;  /* 0x009896800000895d */ /* 0x004fea0003900000 */
[----:B------:R-:W2:Y:S02]  /*95b0*/  @!P0 SYNCS.PHASECHK.TRANS64 P0, [R0+URZ], R3 ;  /* 0x00000003000085a7 */ /* 0x000ea400080010ff */
[----:B--2---:R-:W-:Y:S05]  /*95c0*/  @!P0 BRA `(.L_x_166) ;  /* 0xfffffffc00f08947 */ /* 0x004fea000383ffff */
[----:B------:R-:W-:Y:S05]  /*95d0*/  BRA `(.L_x_167) ;  /* 0xffffff9c00d07947 */ /* 0x000fea000383ffff */
.L_x_55:
[----:B------:R-:W-:-:S07]  /*95e0*/  MOV R0, UR4 ;  /* 0x0000000400007c02 */ /* 0x000fce0008000f00 */
.L_x_168:
[----:B-1----:R1:W2:Y:S02]  /*95f0*/  SYNCS.PHASECHK.TRANS64.TRYWAIT P0, [R0+URZ], R3 ;  /* 0x00000003000075a7 */ /* 0x0022a400080011ff */
[----:B--2---:R-:W-:Y:S05]  /*9600*/  @!P0 NANOSLEEP.SYNCS 0x989680 ;  /* 0x009896800000895d */ /* 0x004fea0003900000 */
[----:B------:R-:W2:Y:S02]  /*9610*/  @!P0 SYNCS.PHASECHK.TRANS64 P0, [R0+URZ], R3 ;  /* 0x00000003000085a7 */ /* 0x000ea400080010ff */
[----:B--2---:R-:W-:Y:S05]  /*9620*/  @!P0 BRA `(.L_x_168) ;  /* 0xfffffffc00f08947 */ /* 0x004fea000383ffff */
[----:B------:R-:W-:Y:S05]  /*9630*/  BRA `(.L_x_169) ;  /* 0xffffff9c00dc7947 */ /* 0x000fea000383ffff */
.L_x_56:
[----:B------:R-:W-:-:S07]  /*9640*/  MOV R0, UR4 ;  /* 0x0000000400007c02 */ /* 0x000fce0008000f00 */
.L_x_170:
[----:B-1----:R1:W2:Y:S02]  /*9650*/  SYNCS.PHASECHK.TRANS64.TRYWAIT P0, [R0+URZ], R3 ;  /* 0x00000003000075a7 */ /* 0x0022a400080011ff */
[----:B--2---:R-:W-:Y:S05]  /*9660*/  @!P0 NANOSLEEP.SYNCS 0x989680 ;  /* 0x009896800000895d */ /* 0x004fea0003900000 */
[----:B------:R-:W2:Y:S02]  /*9670*/  @!P0 SYNCS.PHASECHK.TRANS64 P0, [R0+URZ], R3 ;  /* 0x00000003000085a7 */ /* 0x000ea400080010ff */
[----:B--2---:R-:W-:Y:S05]  /*9680*/  @!P0 BRA `(.L_x_170) ;  /* 0xfffffffc00f08947 */ /* 0x004fea000383ffff */
[----:B------:R-:W-:Y:S05]  /*9690*/  BRA `(.L_x_171) ;  /* 0xffffff9c00e87947 */ /* 0x000fea000383ffff */
.L_x_57:
[----:B------:R-:W-:-:S07]  /*96a0*/  MOV R0, UR4 ;  /* 0x0000000400007c02 */ /* 0x000fce0008000f00 */
.L_x_172:
[----:B-1----:R1:W2:Y:S02]  /*96b0*/  SYNCS.PHASECHK.TRANS64.TRYWAIT P0, [R0+URZ], R3 ;  /* 0x00000003000075a7 */ /* 0x0022a400080011ff */
[----:B--2---:R-:W-:Y:S05]  /*96c0*/  @!P0 NANOSLEEP.SYNCS 0x989680 ;  /* 0x009896800000895d */ /* 0x004fea0003900000 */
[----:B------:R-:W2:Y:S02]  /*96d0*/  @!P0 SYNCS.PHASECHK.TRANS64 P0, [R0+URZ], R3 ;  /* 0x00000003000085a7 */ /* 0x000ea400080010ff */
[----:B--2---:R-:W-:Y:S05]  /*96e0*/  @!P0 BRA `(.L_x_172) ;  /* 0xfffffffc00f08947 */ /* 0x004fea000383ffff */
[----:B------:R-:W-:Y:S05]  /*96f0*/  BRA `(.L_x_173) ;  /* 0xffffff9c00f47947 */ /* 0x000fea000383ffff */
.L_x_58:
[----:B------:R-:W-:-:S07]  /*9700*/  MOV R0, UR4 ;  /* 0x0000000400007c02 */ /* 0x000fce0008000f00 */
.L_x_174:
[----:B-1----:R1:W2:Y:S02]  /*9710*/  SYNCS.PHASECHK.TRANS64.TRYWAIT P0, [R0+URZ], R3 ;  /* 0x00000003000075a7 */ /* 0x0022a400080011ff */
[----:B--2---:R-:W-:Y:S05]  /*9720*/  @!P0 NANOSLEEP.SYNCS 0x989680 ;  /* 0x009896800000895d */ /* 0x004fea0003900000 */
[----:B------:R-:W2:Y:S02]  /*9730*/  @!P0 SYNCS.PHASECHK.TRANS64 P0, [R0+URZ], R3 ;  /* 0x00000003000085a7 */ /* 0x000ea400080010ff */
[----:B--2---:R-:W-:Y:S05]  /*9740*/  @!P0 BRA `(.L_x_174) ;  /* 0xfffffffc00f08947 */ /* 0x004fea000383ffff */
[----:B------:R-:W-:Y:S05]  /*9750*/  BRA `(.L_x_175) ;  /* 0xffffffa000007947 */ /* 0x000fea000383ffff */
.L_x_59:
[----:B------:R-:W-:-:S07]  /*9760*/  MOV R0, UR4 ;  /* 0x0000000400007c02 */ /* 0x000fce0008000f00 */
.L_x_176:
[----:B-1----:R1:W2:Y:S02]  /*9770*/  SYNCS.PHASECHK.TRANS64.TRYWAIT P0, [R0+URZ], R3 ;  /* 0x00000003000075a7 */ /* 0x0022a400080011ff */
[----:B--2---:R-:W-:Y:S05]  /*9780*/  @!P0 NANOSLEEP.SYNCS 0x989680 ;  /* 0x009896800000895d */ /* 0x004fea0003900000 */
[----:B------:R-:W2:Y:S02]  /*9790*/  @!P0 SYNCS.PHASECHK.TRANS64 P0, [R0+URZ], R3 ;  /* 0x00000003000085a7 */ /* 0x000ea400080010ff */
[----:B--2---:R-:W-:Y:S05]  /*97a0*/  @!P0 BRA `(.L_x_176) ;  /* 0xfffffffc00f08947 */ /* 0x004fea000383ffff */
[----:B------:R-:W-:Y:S05]  /*97b0*/  BRA `(.L_x_177) ;  /* 0xffffffa0000c7947 */ /* 0x000fea000383ffff */
.L_x_60:
[----:B------:R-:W-:-:S07]  /*97c0*/  MOV R0, UR4 ;  /* 0x0000000400007c02 */ /* 0x000fce0008000f00 */
.L_x_178:
[----:B-1----:R1:W2:Y:S02]  /*97d0*/  SYNCS.PHASECHK.TRANS64.TRYWAIT P0, [R0+URZ], R3 ;  /* 0x00000003000075a7 */ /* 0x0022a400080011ff */
[----:B--2---:R-:W-:Y:S05]  /*97e0*/  @!P0 NANOSLEEP.SYNCS 0x989680 ;  /* 0x009896800000895d */ /* 0x004fea0003900000 */
[----:B------:R-:W2:Y:S02]  /*97f0*/  @!P0 SYNCS.PHASECHK.TRANS64 P0, [R0+URZ], R3 ;  /* 0x00000003000085a7 */ /* 0x000ea400080010ff */
[----:B--2---:R-:W-:Y:S05]  /*9800*/  @!P0 BRA `(.L_x_178) ;  /* 0xfffffffc00f08947 */ /* 0x004fea000383ffff */
[----:B------:R-:W-:Y:S05]  /*9810*/  BRA `(.L_x_179) ;  /* 0xffffffa000187947 */ /* 0x000fea000383ffff */
.L_x_61:
[----:B------:R-:W-:-:S07]  /*9820*/  MOV R0, UR4 ;  /* 0x0000000400007c02 */ /* 0x000fce0008000f00 */
.L_x_180:
[----:B-1----:R1:W2:Y:S02]  /*9830*/  SYNCS.PHASECHK.TRANS64.TRYWAIT P0, [R0+URZ], R3 ;  /* 0x00000003000075a7 */ /* 0x0022a400080011ff */
[----:B--2---:R-:W-:Y:S05]  /*9840*/  @!P0 NANOSLEEP.SYNCS 0x989680 ;  /* 0x009896800000895d */ /* 0x004fea0003900000 */
[----:B------:R-:W2:Y:S02]  /*9850*/  @!P0 SYNCS.PHASECHK.TRANS64 P0, [R0+URZ], R3 ;  /* 0x00000003000085a7 */ /* 0x000ea400080010ff */
[----:B--2---:R-:W-:Y:S05]  /*9860*/  @!P0 BRA `(.L_x_180) ;  /* 0xfffffffc00f08947 */ /* 0x004fea000383ffff */
[----:B------:R-:W-:Y:S05]  /*9870*/  BRA `(.L_x_181) ;  /* 0xffffffa000247947 */ /* 0x000fea000383ffff */
.L_x_62:
[----:B------:R-:W-:-:S07]  /*9880*/  MOV R0, UR4 ;  /* 0x0000000400007c02 */ /* 0x000fce0008000f00 */
.L_x_182:
[----:B-1----:R1:W2:Y:S02]  /*9890*/  SYNCS.PHASECHK.TRANS64.TRYWAIT P0, [R0+URZ], R3 ;  /* 0x00000003000075a7 */ /* 0x0022a400080011ff */
[----:B--2---:R-:W-:Y:S05]  /*98a0*/  @!P0 NANOSLEEP.SYNCS 0x989680 ;  /* 0x009896800000895d */ /* 0x004fea0003900000 */
[----:B------:R-:W2:Y:S02]  /*98b0*/  @!P0 SYNCS.PHASECHK.TRANS64 P0, [R0+URZ], R3 ;  /* 0x00000003000085a7 */ /* 0x000ea400080010ff */
[----:B--2---:R-:W-:Y:S05]  /*98c0*/  @!P0 BRA `(.L_x_182) ;  /* 0xfffffffc00f08947 */ /* 0x004fea000383ffff */
[----:B------:R-:W-:Y:S05]  /*98d0*/  BRA `(.L_x_183) ;  /* 0xffffffa000307947 */ /* 0x000fea000383ffff */
.L_x_63:
[----:B------:R-:W-:-:S07]  /*98e0*/  MOV R0, UR4 ;  /* 0x0000000400007c02 */ /* 0x000fce0008000f00 */
.L_x_184:
[----:B-1----:R1:W2:Y:S02]  /*98f0*/  SYNCS.PHASECHK.TRANS64.TRYWAIT P0, [R0+URZ], R3 ;  /* 0x00000003000075a7 */ /* 0x0022a400080011ff */
[----:B--2---:R-:W-:Y:S05]  /*9900*/  @!P0 NANOSLEEP.SYNCS 0x989680 ;  /* 0x009896800000895d */ /* 0x004fea0003900000 */
[----:B------:R-:W2:Y:S02]  /*9910*/  @!P0 SYNCS.PHASECHK.TRANS64 P0, [R0+URZ], R3 ;  /* 0x00000003000085a7 */ /* 0x000ea400080010ff */
[----:B--2---:R-:W-:Y:S05]  /*9920*/  @!P0 BRA `(.L_x_184) ;  /* 0xfffffffc00f08947 */ /* 0x004fea000383ffff */
[----:B------:R-:W-:Y:S05]  /*9930*/  BRA `(.L_x_185) ;  /* 0xffffffa0003c7947 */ /* 0x000fea000383ffff */
.L_x_64:
[----:B------:R-:W-:-:S07]  /*9940*/  MOV R0, UR4 ;  /* 0x0000000400007c02 */ /* 0x000fce0008000f00 */
.L_x_186:
[----:B-1----:R1:W2:Y:S02]  /*9950*/  SYNCS.PHASECHK.TRANS64.TRYWAIT P0, [R0+URZ], R3 ;  /* 0x00000003000075a7 */ /* 0x0022a400080011ff */
[----:B--2---:R-:W-:Y:S05]  /*9960*/  @!P0 NANOSLEEP.SYNCS 0x989680 ;  /* 0x009896800000895d */ /* 0x004fea0003900000 */
[----:B------:R-:W2:Y:S02]  /*9970*/  @!P0 SYNCS.PHASECHK.TRANS64 P0, [R0+URZ], R3 ;  /* 0x00000003000085a7 */ /* 0x000ea400080010ff */
[----:B--2---:R-:W-:Y:S05]  /*9980*/  @!P0 BRA `(.L_x_186) ;  /* 0xfffffffc00f08947 */ /* 0x004fea000383ffff */
[----:B------:R-:W-:Y:S05]  /*9990*/  BRA `(.L_x_187) ;  /* 0xffffffa000487947 */ /* 0x000fea000383ffff */
.L_x_65:
[----:B------:R-:W-:-:S07]  /*99a0*/  MOV R0, UR4 ;  /* 0x0000000400007c02 */ /* 0x000fce0008000f00 */
.L_x_188:
[----:B-1----:R1:W2:Y:S02]  /*99b0*/  SYNCS.PHASECHK.TRANS64.TRYWAIT P0, [R0+URZ], R3 ;  /* 0x00000003000075a7 */ /* 0x0022a400080011ff */
[----:B--2---:R-:W-:Y:S05]  /*99c0*/  @!P0 NANOSLEEP.SYNCS 0x989680 ;  /* 0x009896800000895d */ /* 0x004fea0003900000 */
[----:B------:R-:W2:Y:S02]  /*99d0*/  @!P0 SYNCS.PHASECHK.TRANS64 P0, [R0+URZ], R3 ;  /* 0x00000003000085a7 */ /* 0x000ea400080010ff */
[----:B--2---:R-:W-:Y:S05]  /*99e0*/  @!P0 BRA `(.L_x_188) ;  /* 0xfffffffc00f08947 */ /* 0x004fea000383ffff */
[----:B------:R-:W-:Y:S05]  /*99f0*/  BRA `(.L_x_189) ;  /* 0xffffffa000547947 */ /* 0x000fea000383ffff */
.L_x_66:
[----:B------:R-:W-:-:S07]  /*9a00*/  MOV R0, UR4 ;  /* 0x0000000400007c02 */ /* 0x000fce0008000f00 */
.L_x_190:
[----:B-1----:R1:W2:Y:S02]  /*9a10*/  SYNCS.PHASECHK.TRANS64.TRYWAIT P0, [R0+URZ], R3 ;  /* 0x00000003000075a7 */ /* 0x0022a400080011ff */
[----:B--2---:R-:W-:Y:S05]  /*9a20*/  @!P0 NANOSLEEP.SYNCS 0x989680 ;  /* 0x009896800000895d */ /* 0x004fea0003900000 */
[----:B------:R-:W2:Y:S02]  /*9a30*/  @!P0 SYNCS.PHASECHK.TRANS64 P0, [R0+URZ], R3 ;  /* 0x00000003000085a7 */ /* 0x000ea400080010ff */
[----:B--2---:R-:W-:Y:S05]  /*9a40*/  @!P0 BRA `(.L_x_190) ;  /* 0xfffffffc00f08947 */ /* 0x004fea000383ffff */
[----:B------:R-:W-:Y:S05]  /*9a50*/  BRA `(.L_x_191) ;  /* 0xffffffa000607947 */ /* 0x000fea000383ffff */
.L_x_67:
[----:B------:R-:W-:-:S07]  /*9a60*/  MOV R0, UR4 ;  /* 0x0000000400007c02 */ /* 0x000fce0008000f00 */
.L_x_192:
[----:B-1----:R1:W2:Y:S02]  /*9a70*/  SYNCS.PHASECHK.TRANS64.TRYWAIT P0, [R0+URZ], R3 ;  /* 0x00000003000075a7 */ /* 0x0022a400080011ff */
[----:B--2---:R-:W-:Y:S05]  /*9a80*/  @!P0 NANOSLEEP.SYNCS 0x989680 ;  /* 0x009896800000895d */ /* 0x004fea0003900000 */
[----:B------:R-:W2:Y:S02]  /*9a90*/  @!P0 SYNCS.PHASECHK.TRANS64 P0, [R0+URZ], R3 ;  /* 0x00000003000085a7 */ /* 0x000ea400080010ff */
[----:B--2---:R-:W-:Y:S05]  /*9aa0*/  @!P0 BRA `(.L_x_192) ;  /* 0xfffffffc00f08947 */ /* 0x004fea000383ffff */
[----:B------:R-:W-:Y:S05]  /*9ab0*/  BRA `(.L_x_193) ;  /* 0xffffffa0006c7947 */ /* 0x000fea000383ffff */
.L_x_68:
[----:B------:R-:W-:-:S07]  /*9ac0*/  MOV R0, UR4 ;  /* 0x0000000400007c02 */ /* 0x000fce0008000f00 */
.L_x_194:
[----:B-1----:R1:W2:Y:S02]  /*9ad0*/  SYNCS.PHASECHK.TRANS64.TRYWAIT P0, [R0+URZ], R3 ;  /* 0x00000003000075a7 */ /* 0x0022a400080011ff */
[----:B--2---:R-:W-:Y:S05]  /*9ae0*/  @!P0 NANOSLEEP.SYNCS 0x989680 ;  /* 0x009896800000895d */ /* 0x004fea0003900000 */
[----:B------:R-:W2:Y:S02]  /*9af0*/  @!P0 SYNCS.PHASECHK.TRANS64 P0, [R0+URZ], R3 ;  /* 0x00000003000085a7 */ /* 0x000ea400080010ff */
[----:B--2---:R-:W-:Y:S05]  /*9b00*/  @!P0 BRA `(.L_x_194) ;  /* 0xfffffffc00f08947 */ /* 0x004fea000383ffff */
[----:B------:R-:W-:Y:S05]  /*9b10*/  BRA `(.L_x_195) ;  /* 0xffffffa000787947 */ /* 0x000fea000383ffff */
.L_x_69:
[----:B------:R-:W-:-:S07]  /*9b20*/  MOV R0, UR4 ;  /* 0x0000000400007c02 */ /* 0x000fce0008000f00 */
.L_x_196:
[----:B-1----:R1:W2:Y:S02]  /*9b30*/  SYNCS.PHASECHK.TRANS64.TRYWAIT P0, [R0+URZ], R3 ;  /* 0x00000003000075a7 */ /* 0x0022a400080011ff */
[----:B--2---:R-:W-:Y:S05]  /*9b40*/  @!P0 NANOSLEEP.SYNCS 0x989680 ;  /* 0x009896800000895d */ /* 0x004fea0003900000 */
[----:B------:R-:W2:Y:S02]  /*9b50*/  @!P0 SYNCS.PHASECHK.TRANS64 P0, [R0+URZ], R3 ;  /* 0x00000003000085a7 */ /* 0x000ea400080010ff */
[----:B--2---:R-:W-:Y:S05]  /*9b60*/  @!P0 BRA `(.L_x_196) ;  /* 0xfffffffc00f08947 */ /* 0x004fea000383ffff */
[----:B------:R-:W-:Y:S05]  /*9b70*/  BRA `(.L_x_197) ;  /* 0xffffffa000847947 */ /* 0x000fea000383ffff */
.L_x_70:
[----:B------:R-:W-:-:S07]  /*9b80*/  MOV R0, UR4 ;  /* 0x0000000400007c02 */ /* 0x000fce0008000f00 */
.L_x_198:
[----:B-1----:R1:W2:Y:S02]  /*9b90*/  SYNCS.PHASECHK.TRANS64.TRYWAIT P0, [R0+URZ], R3 ;  /* 0x00000003000075a7 */ /* 0x0022a400080011ff */
[----:B--2---:R-:W-:Y:S05]  /*9ba0*/  @!P0 NANOSLEEP.SYNCS 0x989680 ;  /* 0x009896800000895d */ /* 0x004fea0003900000 */
[----:B------:R-:W2:Y:S02]  /*9bb0*/  @!P0 SYNCS.PHASECHK.TRANS64 P0, [R0+URZ], R3 ;  /* 0x00000003000085a7 */ /* 0x000ea400080010ff */
[----:B--2---:R-:W-:Y:S05]  /*9bc0*/  @!P0 BRA `(.L_x_198) ;  /* 0xfffffffc00f08947 */ /* 0x004fea000383ffff */
[----:B------:R-:W-:Y:S05]  /*9bd0*/  BRA `(.L_x_199) ;  /* 0xffffffa000907947 */ /* 0x000fea000383ffff */
.L_x_71:
[----:B------:R-:W-:-:S07]  /*9be0*/  MOV R0, UR4 ;  /* 0x0000000400007c02 */ /* 0x000fce0008000f00 */
.L_x_200:
[----:B-1----:R1:W2:Y:S02]  /*9bf0*/  SYNCS.PHASECHK.TRANS64.TRYWAIT P0, [R0+URZ], R3 ;  /* 0x00000003000075a7 */ /* 0x0022a400080011ff */
[----:B--2---:R-:W-:Y:S05]  /*9c00*/  @!P0 NANOSLEEP.SYNCS 0x989680 ;  /* 0x009896800000895d */ /* 0x004fea0003900000 */
[----:B------:R-:W2:Y:S02]  /*9c10*/  @!P0 SYNCS.PHASECHK.TRANS64 P0, [R0+URZ], R3 ;  /* 0x00000003000085a7 */ /* 0x000ea400080010ff */
[----:B--2---:R-:W-:Y:S05]  /*9c20*/  @!P0 BRA `(.L_x_200) ;  /* 0xfffffffc00f08947 */ /* 0x004fea000383ffff */
[----:B------:R-:W-:Y:S05]  /*9c30*/  BRA `(.L_x_201) ;  /* 0xffffffa0009c7947 */ /* 0x000fea000383ffff */
.L_x_72:
[----:B------:R-:W-:-:S07]  /*9c40*/  MOV R0, UR4 ;  /* 0x0000000400007c02 */ /* 0x000fce0008000f00 */
.L_x_202:
[----:B-1----:R1:W2:Y:S02]  /*9c50*/  SYNCS.PHASECHK.TRANS64.TRYWAIT P0, [R0+URZ], R3 ;  /* 0x00000003000075a7 */ /* 0x0022a400080011ff */
[----:B--2---:R-:W-:Y:S05]  /*9c60*/  @!P0 NANOSLEEP.SYNCS 0x989680 ;  /* 0x009896800000895d */ /* 0x004fea0003900000 */
[----:B------:R-:W2:Y:S02]  /*9c70*/  @!P0 SYNCS.PHASECHK.TRANS64 P0, [R0+URZ], R3 ;  /* 0x00000003000085a7 */ /* 0x000ea400080010ff */
[----:B--2---:R-:W-:Y:S05]  /*9c80*/  @!P0 BRA `(.L_x_202) ;  /* 0xfffffffc00f08947 */ /* 0x004fea000383ffff */
[----:B------:R-:W-:Y:S05]  /*9c90*/  BRA `(.L_x_203) ;  /* 0xffffffa000a87947 */ /* 0x000fea000383ffff */
.L_x_73:
[----:B------:R-:W-:-:S07]  /*9ca0*/  MOV R0, UR4 ;  /* 0x0000000400007c02 */ /* 0x000fce0008000f00 */
.L_x_204:
[----:B-1----:R1:W2:Y:S02]  /*9cb0*/  SYNCS.PHASECHK.TRANS64.TRYWAIT P0, [R0+URZ], R3 ;  /* 0x00000003000075a7 */ /* 0x0022a400080011ff */
[----:B--2---:R-:W-:Y:S05]  /*9cc0*/  @!P0 NANOSLEEP.SYNCS 0x989680 ;  /* 0x009896800000895d */ /* 0x004fea0003900000 */
[----:B------:R-:W2:Y:S02]  /*9cd0*/  @!P0 SYNCS.PHASECHK.TRANS64 P0, [R0+URZ], R3 ;  /* 0x00000003000085a7 */ /* 0x000ea400080010ff */
[----:B--2---:R-:W-:Y:S05]  /*9ce0*/  @!P0 BRA `(.L_x_204) ;  /* 0xfffffffc00f08947 */ /* 0x004fea000383ffff */
[----:B------:R-:W-:Y:S05]  /*9cf0*/  BRA `(.L_x_205) ;  /* 0xffffffa000b47947 */ /* 0x000fea000383ffff */
.L_x_76:
[----:B------:R-:W-:-:S07]  /*9d00*/  MOV R4, UR48 ;  /* 0x0000003000047c02 */ /* 0x000fce0008000f00 */
.L_x_206:
[----:B--2---:R2:W3:Y:S02]  /*9d10*/  SYNCS.PHASECHK.TRANS64.TRYWAIT P1, [R4+URZ+0x258], R6 ;  /* 0x00025806040075a7 */ /* 0x0044e400080211ff */
[----:B---3--:R-:W-:Y:S05]  /*9d20*/  @!P1 NANOSLEEP.SYNCS 0x989680 ;  /* 0x009896800000995d */ /* 0x008fea0003900000 */
[----:B------:R-:W3:Y:S02]  /*9d30*/  @!P1 SYNCS.PHASECHK.TRANS64 P1, [R4+URZ+0x258], R6 ;  /* 0x00025806040095a7 */ /* 0x000ee400080210ff */
[----:B---3--:R-:W-:Y:S05]  /*9d40*/  @!P1 BRA `(.L_x_206) ;  /* 0xfffffffc00f09947 */ /* 0x008fea000383ffff */
[----:B------:R-:W-:Y:S05]  /*9d50*/  BRA `(.L_x_207) ;  /* 0xffffffa400187947 */ /* 0x000fea000383ffff */
.L_x_77:
[----:B--2---:R-:W-:-:S07]  /*9d60*/  MOV R4, UR48 ;  /* 0x0000003000047c02 */ /* 0x004fce0008000f00 */
.L_x_208:
[----:B--2---:R2:W3:Y:S02]  /*9d70*/  SYNCS.PHASECHK.TRANS64.TRYWAIT P1, [R4+URZ+0x250], R5 ;  /* 0x00025005040075a7 */ /* 0x0044e400080211ff */
[----:B---3--:R-:W-:Y:S05]  /*9d80*/  @!P1 NANOSLEEP.SYNCS 0x989680 ;  /* 0x009896800000995d */ /* 0x008fea0003900000 */
[----:B------:R-:W3:Y:S02]  /*9d90*/  @!P1 SYNCS.PHASECHK.TRANS64 P1, [R4+URZ+0x250], R5 ;  /* 0x00025005040095a7 */ /* 0x000ee400080210ff */
[----:B---3--:R-:W-:Y:S05]  /*9da0*/  @!P1 BRA `(.L_x_208) ;  /* 0xfffffffc00f09947 */ /* 0x008fea000383ffff */
[----:B------:R-:W-:Y:S05]  /*9db0*/  BRA `(.L_x_209) ;  /* 0xffffffa400207947 */ /* 0x000fea000383ffff */
.L_x_85:
[----:B------:R-:W-:-:S07]  /*9dc0*/  MOV R0, UR7 ;  /* 0x0000000700007c02 */ /* 0x000fce0008000f00 */
.L_x_210:
[----:B--2---:R2:W3:Y:S02]  /*9dd0*/  SYNCS.PHASECHK.TRANS64.TRYWAIT P0, [R0+URZ+0x250], R4 ;  /* 0x00025004000075a7 */ /* 0x0044e400080011ff */
[----:B---3--:R-:W-:Y:S05]  /*9de0*/  @!P0 NANOSLEEP.SYNCS 0x989680 ;  /* 0x009896800000895d */ /* 0x008fea0003900000 */
[----:B------:R-:W3:Y:S02]  /*9df0*/  @!P0 SYNCS.PHASECHK.TRANS64 P0, [R0+URZ+0x250], R4 ;  /* 0x00025004000085a7 */ /* 0x000ee400080010ff */
[----:B---3--:R-:W-:Y:S05]  /*9e00*/  @!P0 BRA `(.L_x_210) ;  /* 0xfffffffc00f08947 */ /* 0x008fea000383ffff */
[----:B------:R-:W-:Y:S05]  /*9e10*/  BRA `(.L_x_211) ;  /* 0xffffffa8008c7947 */ /* 0x000fea000383ffff */
.L_x_86:
[----:B------:R-:W-:-:S07]  /*9e20*/  MOV R4, UR9 ;  /* 0x0000000900047c02 */ /* 0x000fce0008000f00 */
.L_x_212:
[----:B--2---:R2:W3:Y:S02]  /*9e30*/  SYNCS.PHASECHK.TRANS64.TRYWAIT P0, [R4+URZ+0x270], R0 ;  /* 0x00027000040075a7 */ /* 0x0044e400080011ff */
[----:B---3--:R-:W-:Y:S05]  /*9e40*/  @!P0 NANOSLEEP.SYNCS 0x989680 ;  /* 0x009896800000895d */ /* 0x008fea0003900000 */
[----:B------:R-:W3:Y:S02]  /*9e50*/  @!P0 SYNCS.PHASECHK.TRANS64 P0, [R4+URZ+0x270], R0 ;  /* 0x00027000040085a7 */ /* 0x000ee400080010ff */
[----:B---3--:R-:W-:Y:S05]  /*9e60*/  @!P0 BRA `(.L_x_212) ;  /* 0xfffffffc00f08947 */ /* 0x008fea000383ffff */
[----:B------:R-:W-:Y:S05]  /*9e70*/  BRA `(.L_x_213) ;  /* 0xffffffa800a87947 */ /* 0x000fea000383ffff */
.L_x_89:
[----:B--2---:R-:W-:Y:S07]  /*9e80*/  MOV R0, UR8 ;  /* 0x0000000800007c02 */ /* 0x004fee0008000f00 */
.L_x_214:
[----:B--2---:R2:W3:Y:S02]  /*9e90*/  SYNCS.PHASECHK.TRANS64.TRYWAIT P0, [R0+URZ], R5 ;  /* 0x00000005000075a7 */ /* 0x0044e400080011ff */
[----:B---3--:R-:W-:Y:S05]  /*9ea0*/  @!P0 NANOSLEEP.SYNCS 0x989680 ;  /* 0x009896800000895d */ /* 0x008fea0003900000 */
[----:B------:R-:W3:Y:S02]  /*9eb0*/  @!P0 SYNCS.PHASECHK.TRANS64 P0, [R0+URZ], R5 ;  /* 0x00000005000085a7 */ /* 0x000ee400080010ff */
[----:B---3--:R-:W-:Y:S05]  /*9ec0*/  @!P0 BRA `(.L_x_214) ;  /* 0xfffffffc00f08947 */ /* 0x008fea000383ffff */
[----:B------:R-:W-:Y:S05]  /*9ed0*/  BRA `(.L_x_88) ;  /* 0xffffffa800d87947 */ /* 0x000fea000383ffff */
.L_x_92:
[----:B------:R-:W-:-:S07]  /*9ee0*/  MOV R0, UR5 ;  /* 0x0000000500007c02 */ /* 0x000fce0008000f00 */
.L_x_215:
[----:B--2---:R2:W4:Y:S02]  /*9ef0*/  SYNCS.PHASECHK.TRANS64.TRYWAIT P0, [R0+URZ], R3 ;  /* 0x00000003000075a7 */ /* 0x00452400080011ff */
[----:B----4-:R-:W-:Y:S05]  /*9f00*/  @!P0 NANOSLEEP.SYNCS 0x989680 ;  /* 0x009896800000895d */ /* 0x010fea0003900000 */
[----:B------:R-:W4:Y:S02]  /*9f10*/  @!P0 SYNCS.PHASECHK.TRANS64 P0, [R0+URZ], R3 ;  /* 0x00000003000085a7 */ /* 0x000f2400080010ff */
[----:B----4-:R-:W-:Y:S05]  /*9f20*/  @!P0 BRA `(.L_x_215) ;  /* 0xfffffffc00f08947 */ /* 0x010fea000383ffff */
[----:B------:R-:W-:Y:S05]  /*9f30*/  BRA `(.L_x_216) ;  /* 0xffffffac007c7947 */ /* 0x000fea000383ffff */
.L_x_93:
[----:B------:R-:W-:-:S07]  /*9f40*/  MOV R0, UR6 ;  /* 0x0000000600007c02 */ /* 0x000fce0008000f00 */
.L_x_217:
[----:B--2---:R2:W4:Y:S02]  /*9f50*/  SYNCS.PHASECHK.TRANS64.TRYWAIT P0, [R0+URZ], R3 ;  /* 0x00000003000075a7 */ /* 0x00452400080011ff */
[----:B----4-:R-:W-:Y:S05]  /*9f60*/  @!P0 NANOSLEEP.SYNCS 0x989680 ;  /* 0x009896800000895d */ /* 0x010fea0003900000 */
[----:B------:R-:W4:Y:S02]  /*9f70*/  @!P0 SYNCS.PHASECHK.TRANS64 P0, [R0+URZ], R3 ;  /* 0x00000003000085a7 */ /* 0x000f2400080010ff */
[----:B----4-:R-:W-:Y:S05]  /*9f80*/  @!P0 BRA `(.L_x_217) ;  /* 0xfffffffc00f08947 */ /* 0x010fea000383ffff */
[----:B------:R-:W-:Y:S05]  /*9f90*/  BRA `(.L_x_218) ;  /* 0xffffffac00887947 */ /* 0x000fea000383ffff */
.L_x_98:
[----:B------:R-:W-:Y:S07]  /*9fa0*/  MOV R9, UR15 ;  /* 0x0000000f00097c02 */ /* 0x000fee0008000f00 */
.L_x_219:
[----:B--2---:R2:W3:Y:S02]  /*9fb0*/  SYNCS.PHASECHK.TRANS64.TRYWAIT P2, [R9+URZ+0x250], R2 ;  /* 0x00025002090075a7 */ /* 0x0044e400080411ff */
[----:B---3--:R-:W-:Y:S05]  /*9fc0*/  @!P2 NANOSLEEP.SYNCS 0x989680 ;  /* 0x009896800000a95d */ /* 0x008fea0003900000 */
[----:B------:R-:W3:Y:S02]  /*9fd0*/  @!P2 SYNCS.PHASECHK.TRANS64 P2, [R9+URZ+0x250], R2 ;  /* 0x000250020900a5a7 */ /* 0x000ee400080410ff */
[----:B---3--:R-:W-:Y:S05]  /*9fe0*/  @!P2 BRA `(.L_x_219) ;  /* 0xfffffffc00f0a947 */ /* 0x008fea000383ffff */
[----:B------:R-:W-:Y:S05]  /*9ff0*/  BRA `(.L_x_220) ;  /* 0xffffffb4001c7947 */ /* 0x000fea000383ffff */
.L_x_101:
[----:B------:R-:W-:Y:S07]  /*a000*/  MOV R0, UR15 ;  /* 0x0000000f00007c02 */ /* 0x000fee0008000f00 */
.L_x_221:
[----:B--2---:R2:W3:Y:S02]  /*a010*/  SYNCS.PHASECHK.TRANS64.TRYWAIT P0, [R0+URZ+0x248], R2 ;  /* 0x00024802000075a7 */ /* 0x0044e400080011ff */
[----:B---3--:R-:W-:Y:S05]  /*a020*/  @!P0 NANOSLEEP.SYNCS 0x989680 ;  /* 0x009896800000895d */ /* 0x008fea0003900000 */
[----:B------:R-:W3:Y:S02]  /*a030*/  @!P0 SYNCS.PHASECHK.TRANS64 P0, [R0+URZ+0x248], R2 ;  /* 0x00024802000085a7 */ /* 0x000ee400080010ff */
[----:B---3--:R-:W-:Y:S05]  /*a040*/  @!P0 BRA `(.L_x_221) ;  /* 0xfffffffc00f08947 */ /* 0x008fea000383ffff */
[----:B------:R-:W-:Y:S05]  /*a050*/  BRA `(.L_x_100) ;  /* 0xffffffb8002c7947 */ /* 0x000fea000383ffff */
.L_x_104:
[----:B------:R-:W-:Y:S07]  /*a060*/  MOV R0, UR15 ;  /* 0x0000000f00007c02 */ /* 0x000fee0008000f00 */
.L_x_222:
[----:B-1----:R1:W2:Y:S02]  /*a070*/  SYNCS.PHASECHK.TRANS64.TRYWAIT P0, [R0+URZ+0x230], R14 ;  /* 0x0002300e000075a7 */ /* 0x0022a400080011ff */
[----:B--2---:R-:W-:Y:S05]  /*a080*/  @!P0 NANOSLEEP.SYNCS 0x989680 ;  /* 0x009896800000895d */ /* 0x004fea0003900000 */
[----:B------:R-:W2:Y:S02]  /*a090*/  @!P0 SYNCS.PHASECHK.TRANS64 P0, [R0+URZ+0x230], R14 ;  /* 0x0002300e000085a7 */ /* 0x000ea400080010ff */
[----:B--2---:R-:W-:Y:S05]  /*a0a0*/  @!P0 BRA `(.L_x_222) ;  /* 0xfffffffc00f08947 */ /* 0x004fea000383ffff */
[----:B------:R-:W-:Y:S05]  /*a0b0*/  BRA `(.L_x_223) ;  /* 0xffffffb800e47947 */ /* 0x000fea000383ffff */
.L_x_105:
[----:B------:R-:W-:Y:S07]  /*a0c0*/  MOV R0, UR15 ;  /* 0x0000000f00007c02 */ /* 0x000fee0008000f00 */
.L_x_224:
[----:B-1----:R1:W2:Y:S02]  /*a0d0*/  SYNCS.PHASECHK.TRANS64.TRYWAIT P0, [R0+URZ+0x238], R14 ;  /* 0x0002380e000075a7 */ /* 0x0022a400080011ff */
[----:B--2---:R-:W-:Y:S05]  /*a0e0*/  @!P0 NANOSLEEP.SYNCS 0x989680 ;  /* 0x009896800000895d */ /* 0x004fea0003900000 */
[----:B------:R-:W2:Y:S02]  /*a0f0*/  @!P0 SYNCS.PHASECHK.TRANS64 P0, [R0+URZ+0x238], R14 ;  /* 0x0002380e000085a7 */ /* 0x000ea400080010ff */
[----:B--2---:R-:W-:Y:S05]  /*a100*/  @!P0 BRA `(.L_x_224) ;  /* 0xfffffffc00f08947 */ /* 0x004fea000383ffff */
[----:B------:R-:W-:Y:S05]  /*a110*/  BRA `(.L_x_225) ;  /* 0xffffffbc00587947 */ /* 0x000fea000383ffff */
.L_x_107:
[----:B------:R-:W-:-:S07]  /*a120*/  MOV R0, UR15 ;  /* 0x0000000f00007c02 */ /* 0x000fce0008000f00 */
.L_x_226:
[----:B-1----:R1:W2:Y:S02]  /*a130*/  SYNCS.PHASECHK.TRANS64.TRYWAIT P0, [R0+URZ+0x230], R2 ;  /* 0x00023002000075a7 */ /* 0x0022a400080011ff */
[----:B--2---:R-:W-:Y:S05]  /*a140*/  @!P0 NANOSLEEP.SYNCS 0x989680 ;  /* 0x009896800000895d */ /* 0x004fea0003900000 */
[----:B------:R-:W2:Y:S02]  /*a150*/  @!P0 SYNCS.PHASECHK.TRANS64 P0, [R0+URZ+0x230], R2 ;  /* 0x00023002000085a7 */ /* 0x000ea400080010ff */
[----:B--2---:R-:W-:Y:S05]  /*a160*/  @!P0 BRA `(.L_x_226) ;  /* 0xfffffffc00f08947 */ /* 0x004fea000383ffff */
[----:B------:R-:W-:Y:S05]  /*a170*/  BRA `(.L_x_227) ;  /* 0xffffffbc00bc7947 */ /* 0x000fea000383ffff */
.L_x_109:
[----:B------:R-:W-:Y:S07]  /*a180*/  MOV R0, UR51 ;  /* 0x0000003300007c02 */ /* 0x000fee0008000f00 */
.L_x_228:
[----:B-1----:R1:W2:Y:S02]  /*a190*/  SYNCS.PHASECHK.TRANS64.TRYWAIT P0, [R0+URZ+0x250], R2 ;  /* 0x00025002000075a7 */ /* 0x0022a400080011ff */
[----:B--2---:R-:W-:Y:S05]  /*a1a0*/  @!P0 NANOSLEEP.SYNCS 0x989680 ;  /* 0x009896800000895d */ /* 0x004fea0003900000 */
[----:B------:R-:W2:Y:S02]  /*a1b0*/  @!P0 SYNCS.PHASECHK.TRANS64 P0, [R0+URZ+0x250], R2 ;  /* 0x00025002000085a7 */ /* 0x000ea400080010ff */
[----:B--2---:R-:W-:Y:S05]  /*a1c0*/  @!P0 BRA `(.L_x_228) ;  /* 0xfffffffc00f08947 */ /* 0x004fea000383ffff */
[----:B------:R-:W-:Y:S05]  /*a1d0*/  BRA `(.L_x_229) ;  /* 0xffffffc000987947 */ /* 0x000fea000383ffff */
.L_x_120:
[----:B---3--:R3:W1:Y:S02]  /*a1e0*/  SYNCS.PHASECHK.TRANS64.TRYWAIT P1, [R0+URZ+0x220], R5 ;  /* 0x00022005000075a7 */ /* 0x00866400080211ff */
[----:B-1----:R-:W-:Y:S05]  /*a1f0*/  @!P1 NANOSLEEP.SYNCS 0x989680 ;  /* 0x009896800000995d */ /* 0x002fea0003900000 */
[----:B------:R-:W1:Y:S02]  /*a200*/  @!P1 SYNCS.PHASECHK.TRANS64 P1, [R0+URZ+0x220], R5 ;  /* 0x00022005000095a7 */ /* 0x000e6400080210ff */
[----:B-1----:R-:W-:Y:S05]  /*a210*/  @!P1 BRA `(.L_x_120) ;  /* 0xfffffffc00f09947 */ /* 0x002fea000383ffff */
[----:B------:R-:W-:Y:S05]  /*a220*/  BRA `(.L_x_119) ;  /* 0xffffffd000987947 */ /* 0x000fea000383ffff */
.L_x_122:
[----:B---3--:R3:W4:Y:S02]  /*a230*/  SYNCS.PHASECHK.TRANS64.TRYWAIT P0, [R115+URZ+0x260], R3 ;  /* 0x00026003730075a7 */ /* 0x00872400080011ff */
[----:B----4-:R-:W-:Y:S05]  /*a240*/  @!P0 NANOSLEEP.SYNCS 0x989680 ;  /* 0x009896800000895d */ /* 0x010fea0003900000 */
[----:B------:R-:W4:Y:S02]  /*a250*/  @!P0 SYNCS.PHASECHK.TRANS64 P0, [R115+URZ+0x260], R3 ;  /* 0x00026003730085a7 */ /* 0x000f2400080010ff */
[----:B----4-:R-:W-:Y:S05]  /*a260*/  @!P0 BRA `(.L_x_122) ;  /* 0xfffffffc00f08947 */ /* 0x010fea000383ffff */
[----:B------:R-:W-:Y:S05]  /*a270*/  BRA `(.L_x_121) ;  /* 0xffffffd000e87947 */ /* 0x000fea000383ffff */
.L_x_131:
[----:B---3--:R3:W4:Y:S02]  /*a280*/  SYNCS.PHASECHK.TRANS64.TRYWAIT P0, [R2+URZ+0x220], R0 ;  /* 0x00022000020075a7 */ /* 0x00872400080011ff */
[----:B----4-:R-:W-:Y:S05]  /*a290*/  @!P0 NANOSLEEP.SYNCS 0x989680 ;  /* 0x009896800000895d */ /* 0x010fea0003900000 */
[----:B------:R-:W4:Y:S02]  /*a2a0*/  @!P0 SYNCS.PHASECHK.TRANS64 P0, [R2+URZ+0x220], R0 ;  /* 0x00022000020085a7 */ /* 0x000f2400080010ff */
[----:B----4-:R-:W-:Y:S05]  /*a2b0*/  @!P0 BRA `(.L_x_131) ;  /* 0xfffffffc00f08947 */ /* 0x010fea000383ffff */
[----:B------:R-:W-:Y:S05]  /*a2c0*/  BRA `(.L_x_130) ;  /* 0xffffffdc00e47947 */ /* 0x000fea000383ffff */
        .weak           $__internal_0_$__cuda_sm10x_tcgen05_guardrail_trap_col_being_dealloced_not_returned_by_alloc
        .type           $__internal_0_$__cuda_sm10x_tcgen05_guardrail_trap_col_being_dealloced_not_returned_by_alloc,@function
        .size           $__internal_0_$__cuda_sm10x_tcgen05_guardrail_trap_col_being_dealloced_not_returned_by_alloc,($__internal_1_$__cuda_sm10x_tcgen05_guardrail_trap_phase_invalid_during_alloc - $__internal_0_$__cuda_sm10x_tcgen05_guardrail_trap_col_being_dealloced_not_returned_by_alloc)
$__internal_0_$__cuda_sm10x_tcgen05_guardrail_trap_col_being_dealloced_not_returned_by_alloc:
[----:B------:R-:W-:Y:S05]  /*a2d0*/  BPT.TRAP 0x1 ;  /* 0x000000040000795c */ /* 0x000fea0000300000 */
[----:B------:R-:W-:-:S04]  /*a2e0*/  HFMA2 R3, -RZ, RZ, 0, 0 ;  /* 0x00000000ff037431 */ /* 0x000fc800000001ff */
[----:B------:R-:W-:Y:S05]  /*a2f0*/  RET.REL.NODEC R2 `(_ZN7cutlass13device_kernelINS_4conv6kernel13ConvUniversalINS1_16ConvProblemShapeILNS1_8OperatorE2ELi2EEENS1_10collective14CollectiveConvINS1_47MainloopSm100TmaUmmaWarpSpecializedImplicitGemmILS5_2ELi34ELi2ELi1ELi2EN4cute5tupleIJNSA_1CILi2EEENSC_ILi1EEESE_EEEEENSB_IJNSC_ILi64EEENSB_IJNSC_ILi128EEEEEENSB_IJNSC_ILi32EEEEEEEEENS_12float_e4m3_tESN_NSA_8TiledMMAINSA_8MMA_AtomIJNSA_10MMA_TraitsINSA_19SM100_MMA_F8F6F4_SSEJSN_SN_fSH_SI_NSA_17integral_constantINSA_4UMMA5MajorELSU_1EEESV_NSS_INST_7ScaleInELSW_0EEESX_EEEEEENSA_6LayoutINSB_IJSE_SE_SE_EEENSB_IJNSC_ILi0EEES12_S12_EEEEENSB_IJNSA_10UnderscoreES15_S15_EEEEENS7_6detail27Sm100ImplicitGemmTileTraitsINSA_13SM90_TMA_LOADENSA_14ComposedLayoutINSA_7SwizzleILi2ELi4ELi3EEENSA_18smem_ptr_flag_bitsILi8EEENS10_INSB_IJSH_NSC_ILi8EEEEEENSB_IJSE_SH_EEEEEEEvEENS19_INSA_30SM90_TMA_LOAD_IM2COL_MULTICASTENS1B_INS1C_ILi3ELi4ELi3EEES1F_NS10_INSB_IJSI_S1G_EEENSB_IJSE_SI_EEEEEEEvEEEENS_8epilogue10collective18CollectiveEpilogueINS1U_23Sm100TmaWarpSpecializedILi2ELi2ELi32ELb0ELb0EEEJSM_NSB_IJNS10_ISH_SE_EES1Z_EEESN_NSB_IJlNSB_IJSE_llEEES12_EEESN_S22_NS1U_6fusion15FusionCallbacksIS1Y_NS23_17LinearCombinationISN_fSN_fLNS_15FloatRoundStyleE2EEESM_S20_JEEENSA_5SM1004TMEM4LOAD26SM100_TMEM_LOAD_16dp32b32xES1A_NS1B_IS1D_S1F_NS10_INSB_IJS1G_SH_EEENSB_IJSH_SE_EEEEEEENSA_39AutoVectorizingCopyWithAssumedAlignmentILi128EEENSA_14SM90_TMA_STOREES2G_S2I_S2I_EEEvvEEEEvNT_6ParamsE) ;  /* 0xffffff5c02407950 */ /* 0x000fea0003c3ffff */
        .weak           $__internal_1_$__cuda_sm10x_tcgen05_guardrail_trap_phase_invalid_during_alloc
        .type           $__internal_1_$__cuda_sm10x_tcgen05_guardrail_trap_phase_invalid_during_alloc,@function
        .size           $__internal_1_$__cuda_sm10x_tcgen05_guardrail_trap_phase_invalid_during_alloc,($__internal_2_$__cuda_sm10x_tcgen05_guardrail_trap_unallocated_columns_being_dealloced - $__internal_1_$__cuda_sm10x_tcgen05_guardrail_trap_phase_invalid_during_alloc)
$__internal_1_$__cuda_sm10x_tcgen05_guardrail_trap_phase_invalid_during_alloc:
[----:B------:R-:W-:Y:S05]  /*a300*/  BPT.TRAP 0x1 ;  /* 0x000000040000795c */ /* 0x000fea0000300000 */
[----:B------:R-:W-:-:S04]  /*a310*/  MOV R3, 0x0 ;  /* 0x0000000000037802 */ /* 0x000fc80000000f00 */
[----:B------:R-:W-:Y:S05]  /*a320*/  RET.REL.NODEC R2 `(_ZN7cutlass13device_kernelINS_4conv6kernel13ConvUniversalINS1_16ConvProblemShapeILNS1_8OperatorE2ELi2EEENS1_10collective14CollectiveConvINS1_47MainloopSm100TmaUmmaWarpSpecializedImplicitGemmILS5_2ELi34ELi2ELi1ELi2EN4cute5tupleIJNSA_1CILi2EEENSC_ILi1EEESE_EEEEENSB_IJNSC_ILi64EEENSB_IJNSC_ILi128EEEEEENSB_IJNSC_ILi32EEEEEEEEENS_12float_e4m3_tESN_NSA_8TiledMMAINSA_8MMA_AtomIJNSA_10MMA_TraitsINSA_19SM100_MMA_F8F6F4_SSEJSN_SN_fSH_SI_NSA_17integral_constantINSA_4UMMA5MajorELSU_1EEESV_NSS_INST_7ScaleInELSW_0EEESX_EEEEEENSA_6LayoutINSB_IJSE_SE_SE_EEENSB_IJNSC_ILi0EEES12_S12_EEEEENSB_IJNSA_10UnderscoreES15_S15_EEEEENS7_6detail27Sm100ImplicitGemmTileTraitsINSA_13SM90_TMA_LOADENSA_14ComposedLayoutINSA_7SwizzleILi2ELi4ELi3EEENSA_18smem_ptr_flag_bitsILi8EEENS10_INSB_IJSH_NSC_ILi8EEEEEENSB_IJSE_SH_EEEEEEEvEENS19_INSA_30SM90_TMA_LOAD_IM2COL_MULTICASTENS1B_INS1C_ILi3ELi4ELi3EEES1F_NS10_INSB_IJSI_S1G_EEENSB_IJSE_SI_EEEEEEEvEEEENS_8epilogue10collective18CollectiveEpilogueINS1U_23Sm100TmaWarpSpecializedILi2ELi2ELi32ELb0ELb0EEEJSM_NSB_IJNS10_ISH_SE_EES1Z_EEESN_NSB_IJlNSB_IJSE_llEEES12_EEESN_S22_NS1U_6fusion15FusionCallbacksIS1Y_NS23_17LinearCombinationISN_fSN_fLNS_15FloatRoundStyleE2EEESM_S20_JEEENSA_5SM1004TMEM4LOAD26SM100_TMEM_LOAD_16dp32b32xES1A_NS1B_IS1D_S1F_NS10_INSB_IJS1G_SH_EEENSB_IJSH_SE_EEEEEEENSA_39AutoVectorizingCopyWithAssumedAlignmentILi128EEENSA_14SM90_TMA_STOREES2G_S2I_S2I_EEEvvEEEEvNT_6ParamsE) ;  /* 0xffffff5c02347950 */ /* 0x000fea0003c3ffff */
        .weak           $__internal_2_$__cuda_sm10x_tcgen05_guardrail_trap_unallocated_columns_being_dealloced
        .type           $__internal_2_$__cuda_sm10x_tcgen05_guardrail_trap_unallocated_columns_being_dealloced,@function
        .size           $__internal_2_$__cuda_sm10x_tcgen05_guardrail_trap_unallocated_columns_being_dealloced,(.L_x_231 - $__internal_2_$__cuda_sm10x_tcgen05_guardrail_trap_unallocated_columns_being_dealloced)
$__internal_2_$__cuda_sm10x_tcgen05_guardrail_trap_unallocated_columns_being_dealloced:
[----:B------:R-:W-:Y:S05]  /*a330*/  BPT.TRAP 0x1 ;  /* 0x000000040000795c */ /* 0x000fea0000300000 */
[----:B------:R-:W-:-:S04]  /*a340*/  HFMA2 R3, -RZ, RZ, 0, 0 ;  /* 0x00000000ff037431 */ /* 0x000fc800000001ff */
[----:B------:R-:W-:Y:S05]  /*a350*/  RET.REL.NODEC R2 `(_ZN7cutlass13device_kernelINS_4conv6kernel13ConvUniversalINS1_16ConvProblemShapeILNS1_8OperatorE2ELi2EEENS1_10collective14CollectiveConvINS1_47MainloopSm100TmaUmmaWarpSpecializedImplicitGemmILS5_2ELi34ELi2ELi1ELi2EN4cute5tupleIJNSA_1CILi2EEENSC_ILi1EEESE_EEEEENSB_IJNSC_ILi64EEENSB_IJNSC_ILi128EEEEEENSB_IJNSC_ILi32EEEEEEEEENS_12float_e4m3_tESN_NSA_8TiledMMAINSA_8MMA_AtomIJNSA_10MMA_TraitsINSA_19SM100_MMA_F8F6F4_SSEJSN_SN_fSH_SI_NSA_17integral_constantINSA_4UMMA5MajorELSU_1EEESV_NSS_INST_7ScaleInELSW_0EEESX_EEEEEENSA_6LayoutINSB_IJSE_SE_SE_EEENSB_IJNSC_ILi0EEES12_S12_EEEEENSB_IJNSA_10UnderscoreES15_S15_EEEEENS7_6detail27Sm100ImplicitGemmTileTraitsINSA_13SM90_TMA_LOADENSA_14ComposedLayoutINSA_7SwizzleILi2ELi4ELi3EEENSA_18smem_ptr_flag_bitsILi8EEENS10_INSB_IJSH_NSC_ILi8EEEEEENSB_IJSE_SH_EEEEEEEvEENS19_INSA_30SM90_TMA_LOAD_IM2COL_MULTICASTENS1B_INS1C_ILi3ELi4ELi3EEES1F_NS10_INSB_IJSI_S1G_EEENSB_IJSE_SI_EEEEEEEvEEEENS_8epilogue10collective18CollectiveEpilogueINS1U_23Sm100TmaWarpSpecializedILi2ELi2ELi32ELb0ELb0EEEJSM_NSB_IJNS10_ISH_SE_EES1Z_EEESN_NSB_IJlNSB_IJSE_llEEES12_EEESN_S22_NS1U_6fusion15FusionCallbacksIS1Y_NS23_17LinearCombinationISN_fSN_fLNS_15FloatRoundStyleE2EEESM_S20_JEEENSA_5SM1004TMEM4LOAD26SM100_TMEM_LOAD_16dp32b32xES1A_NS1B_IS1D_S1F_NS10_INSB_IJS1G_SH_EEENSB_IJSH_SE_EEEEEEENSA_39AutoVectorizingCopyWithAssumedAlignmentILi128EEENSA_14SM90_TMA_STOREES2G_S2I_S2I_EEEvvEEEEvNT_6ParamsE) ;  /* 0xffffff5c02287950 */ /* 0x000fea0003c3ffff */
.L_x_230:
[----:B------:R-:W-:-:S00]  /*a360*/  BRA `(.L_x_230) ;  /* 0xfffffffc00fc7947 */ /* 0x000fc0000383ffff */
[----:B------:R-:W-:-:S00]  /*a370*/  NOP ;  /* 0x0000000000007918 */ /* 0x000fc00000000000 */
        /* <DEDUP_REMOVED lines=8> */
.L_x_231:


//--------------------- .nv.global.init           --------------------------
	.section	.nv.global.init,"aw",@progbits
.nv.global.init:
	.type		$str$29,@object
	.size		$str$29,($str$30 - $str$29)
$str$29:
        /*0000*/ 	.byte	0x28, 0x61, 0x64, 0x64, 0x72, 0x65, 0x73, 0x73, 0x20, 0x26, 0x20, 0x6d, 0x61, 0x73, 0x6b, 0x29
        /*0010*/ 	.byte	0x20, 0x3d, 0x3d, 0x20, 0x30, 0x00
	.type		$str$30,@object
	.size		$str$30,($str$28 - $str$30)
$str$30:
        /*0016*/ 	.byte	0x2f, 0x74, 0x6d, 0x70, 0x2f, 0x63, 0x75, 0x74, 0x6c, 0x61, 0x73, 0x73, 0x5f, 0x73, 0x77, 0x65
        /*0026*/ 	.byte	0x65, 0x70, 0x5f, 0x73, 0x72, 0x63, 0x2f, 0x69, 0x6e, 0x63, 0x6c, 0x75, 0x64, 0x65, 0x2f, 0x63
        /*0036*/ 	.byte	0x75, 0x74, 0x65, 0x2f, 0x70, 0x6f, 0x69, 0x6e, 0x74, 0x65, 0x72, 0x5f, 0x66, 0x6c, 0x61, 0x67
        /*0046*/ 	.byte	0x67, 0x65, 0x64, 0x2e, 0x68, 0x70, 0x70, 0x00
	.type		$str$28,@object
	.size		$str$28,($str$27 - $str$28)
$str$28:
        /*004e*/ 	.byte	0x2f, 0x74, 0x6d, 0x70, 0x2f, 0x63, 0x75, 0x74, 0x6c, 0x61, 0x73, 0x73, 0x5f, 0x73, 0x77, 0x65
        /*005e*/ 	.byte	0x65, 0x70, 0x5f, 0x73, 0x72, 0x63, 0x2f, 0x69, 0x6e, 0x63, 0x6c, 0x75, 0x64, 0x65, 0x2f, 0x63
        /*006e*/ 	.byte	0x75, 0x74, 0x65, 0x2f, 0x61, 0x74, 0x6f, 0x6d, 0x2f, 0x63, 0x6f, 0x70, 0x79, 0x5f, 0x74, 0x72
        /*007e*/ 	.byte	0x61, 0x69, 0x74, 0x73, 0x5f, 0x73, 0x6d, 0x31, 0x30, 0x30, 0x2e, 0x68, 0x70, 0x70, 0x00
	.type		$str$27,@object
	.size		$str$27,(__unnamed_1 - $str$27)
$str$27:
        /*008d*/ 	.byte	0x28, 0x28, 0x75, 0x69, 0x6e, 0x74, 0x33, 0x32, 0x5f, 0x74, 0x28, 0x74, 0x68, 0x72, 0x65, 0x61
        /*009d*/ 	.byte	0x64, 0x49, 0x64, 0x78, 0x2e, 0x78, 0x29, 0x20, 0x2f, 0x20, 0x33, 0x32, 0x29, 0x20, 0x25, 0x20
        /*00ad*/ 	.byte	0x34, 0x29, 0x20, 0x3d, 0x3d, 0x20, 0x28, 0x28, 0x28, 0x74, 0x6d, 0x65, 0x6d, 0x5f, 0x61, 0x64
        /*00bd*/ 	.byte	0x64, 0x72, 0x20, 0x3e, 0x3e, 0x20, 0x31, 0x36, 0x29, 0x20, 0x2f, 0x20, 0x33, 0x32, 0x29, 0x20
        /*00cd*/ 	.byte	0x25, 0x20, 0x34, 0x29, 0x00
	.type		__unnamed_1,@object
	.size		__unnamed_1,(__unnamed_2 - __unnamed_1)
__unnamed_1:
        /*00d2*/ 	.byte	0x61, 0x75, 0x74, 0x6f, 0x20, 0x63, 0x75, 0x74, 0x65, 0x3a, 0x3a, 0x61, 0x73, 0x5f, 0x70, 0x6f
        /* <DEDUP_REMOVED lines=24> */
        /*0262*/ 	.byte	0x3c, 0x34, 0x30, 0x39, 0x36, 0x3e, 0x3e, 0x3e, 0x3e, 0x5d, 0x00
	.type		__unnamed_2,@object
	.size		__unnamed_2,(.L_2 - __unnamed_2)
__unnamed_2:
        /* <DEDUP_REMOVED lines=40> */
        /*04ed*/ 	.byte	0x74, 0x65, 0x3a, 0x3a, 0x43, 0x3c, 0x30, 0x3e, 0x3e, 0x3e, 0x3e, 0x5d, 0x00
.L_2:


//--------------------- .nv.shared._ZN7cutlass13device_kernelINS_4conv6kernel13ConvUniversalINS1_16ConvProblemShapeILNS1_8OperatorE2ELi2EEENS1_10collective14CollectiveConvINS1_47MainloopSm100TmaUmmaWarpSpecializedImplicitGemmILS5_2ELi34ELi2ELi1ELi2EN4cute5tupleIJNSA_1CILi2EEENSC_ILi1EEESE_EEEEENSB_IJNSC_ILi64EEENSB_IJNSC_ILi128EEEEEENSB_IJNSC_ILi32EEEEEEEEENS_12float_e4m3_tESN_NSA_8TiledMMAINSA_8MMA_AtomIJNSA_10MMA_TraitsINSA_19SM100_MMA_F8F6F4_SSEJSN_SN_fSH_SI_NSA_17integral_constantINSA_4UMMA5MajorELSU_1EEESV_NSS_INST_7ScaleInELSW_0EEESX_EEEEEENSA_6LayoutINSB_IJSE_SE_SE_EEENSB_IJNSC_ILi0EEES12_S12_EEEEENSB_IJNSA_10UnderscoreES15_S15_EEEEENS7_6detail27Sm100ImplicitGemmTileTraitsINSA_13SM90_TMA_LOADENSA_14ComposedLayoutINSA_7SwizzleILi2ELi4ELi3EEENSA_18smem_ptr_flag_bitsILi8EEENS10_INSB_IJSH_NSC_ILi8EEEEEENSB_IJSE_SH_EEEEEEEvEENS19_INSA_30SM90_TMA_LOAD_IM2COL_MULTICASTENS1B_INS1C_ILi3ELi4ELi3EEES1F_NS10_INSB_IJSI_S1G_EEENSB_IJSE_SI_EEEEEEEvEEEENS_8epilogue10collective18CollectiveEpilogueINS1U_23Sm100TmaWarpSpecializedILi2ELi2ELi32ELb0ELb0EEEJSM_NSB_IJNS10_ISH_SE_EES1Z_EEESN_NSB_IJlNSB_IJSE_llEEES12_EEESN_S22_NS1U_6fusion15FusionCallbacksIS1Y_NS23_17LinearCombinationISN_fSN_fLNS_15FloatRoundStyleE2EEESM_S20_JEEENSA_5SM1004TMEM4LOAD26SM100_TMEM_LOAD_16dp32b32xES1A_NS1B_IS1D_S1F_NS10_INSB_IJS1G_SH_EEENSB_IJSH_SE_EEEEEEENSA_39AutoVectorizingCopyWithAssumedAlignmentILi128EEENSA_14SM90_TMA_STOREES2G_S2I_S2I_EEEvvEEEEvNT_6ParamsE --------------------------
	.section	.nv.shared._ZN7cutlass13device_kernelINS_4conv6kernel13ConvUniversalINS1_16ConvProblemShapeILNS1_8OperatorE2ELi2EEENS1_10collective14CollectiveConvINS1_47MainloopSm100TmaUmmaWarpSpecializedImplicitGemmILS5_2ELi34ELi2ELi1ELi2EN4cute5tupleIJNSA_1CILi2EEENSC_ILi1EEESE_EEEEENSB_IJNSC_ILi64EEENSB_IJNSC_ILi128EEEEEENSB_IJNSC_ILi32EEEEEEEEENS_12float_e4m3_tESN_NSA_8TiledMMAINSA_8MMA_AtomIJNSA_10MMA_TraitsINSA_19SM100_MMA_F8F6F4_SSEJSN_SN_fSH_SI_NSA_17integral_constantINSA_4UMMA5MajorELSU_1EEESV_NSS_INST_7ScaleInELSW_0EEESX_EEEEEENSA_6LayoutINSB_IJSE_SE_SE_EEENSB_IJNSC_ILi0EEES12_S12_EEEEENSB_IJNSA_10UnderscoreES15_S15_EEEEENS7_6detail27Sm100ImplicitGemmTileTraitsINSA_13SM90_TMA_LOADENSA_14ComposedLayoutINSA_7SwizzleILi2ELi4ELi3EEENSA_18smem_ptr_flag_bitsILi8EEENS10_INSB_IJSH_NSC_ILi8EEEEEENSB_IJSE_SH_EEEEEEEvEENS19_INSA_30SM90_TMA_LOAD_IM2COL_MULTICASTENS1B_INS1C_ILi3ELi4ELi3EEES1F_NS10_INSB_IJSI_S1G_EEENSB_IJSE_SI_EEEEEEEvEEEENS_8epilogue10collective18CollectiveEpilogueINS1U_23Sm100TmaWarpSpecializedILi2ELi2ELi32ELb0ELb0EEEJSM_NSB_IJNS10_ISH_SE_EES1Z_EEESN_NSB_IJlNSB_IJSE_llEEES12_EEESN_S22_NS1U_6fusion15FusionCallbacksIS1Y_NS23_17LinearCombinationISN_fSN_fLNS_15FloatRoundStyleE2EEESM_S20_JEEENSA_5SM1004TMEM4LOAD26SM100_TMEM_LOAD_16dp32b32xES1A_NS1B_IS1D_S1F_NS10_INSB_IJS1G_SH_EEENSB_IJSH_SE_EEEEEEENSA_39AutoVectorizingCopyWithAssumedAlignmentILi128EEENSA_14SM90_TMA_STOREES2G_S2I_S2I_EEEvvEEEEvNT_6ParamsE,"aw",@nobits
	.sectionflags	@""
	.align	16
	.zero		1024


//--------------------- .nv.shared.reserved.0     --------------------------
	.section	.nv.shared.reserved.0,"aw",@nobits
	.weak		__nv_reservedSMEM_offset_0_alias
	.size		__nv_reservedSMEM_offset_0_alias, 0, 64
	.other		__nv_reservedSMEM_offset_0_alias,@"STO_CUDA_RESERVED_SHARED STV_DEFAULT"
__nv_reservedSMEM_offset_0_alias:
	.zero		0
.nv.shared.reserved.0:
	.zero		64
	.weak		__nv_reservedSMEM_tcgen05_partition
	.type		__nv_reservedSMEM_tcgen05_partition,@object
	.size		__nv_reservedSMEM_tcgen05_partition,(.L_0 - __nv_reservedSMEM_tcgen05_partition)
__nv_reservedSMEM_tcgen05_partition:
	.zero		32
.L_0:


//--------------------- .nv.global                --------------------------
	.section	.nv.global,"aw",@nobits
.nv.global:
	.type		_ZN39_INTERNAL_5b06f424_4_k_cu_a76842f6_32134cute1_E,@object
	.size		_ZN39_INTERNAL_5b06f424_4_k_cu_a76842f6_32134cute1_E,(_ZN39_INTERNAL_5b06f424_4_k_cu_a76842f6_32134cuda3std3__45__cpo6cbeginE - _ZN39_INTERNAL_5b06f424_4_k_cu_a76842f6_32134cute1_E)
_ZN39_INTERNAL_5b06f424_4_k_cu_a76842f6_32134cute1_E:
	.zero		1
	.type		_ZN39_INTERNAL_5b06f424_4_k_cu_a76842f6_32134cuda3std3__45__cpo6cbeginE,@object
	.size		_ZN39_INTERNAL_5b06f424_4_k_cu_a76842f6_32134cuda3std3__45__cpo6cbeginE,(_ZN39_INTERNAL_5b06f424_4_k_cu_a76842f6_32134cuda3std3__48in_placeE - _ZN39_INTERNAL_5b06f424_4_k_cu_a76842f6_32134cuda3std3__45__cpo6cbeginE)
_ZN39_INTERNAL_5b06f424_4_k_cu_a76842f6_32134cuda3std3__45__cpo6cbeginE:
	.zero		1
	.type		_ZN39_INTERNAL_5b06f424_4_k_cu_a76842f6_32134cuda3std3__48in_placeE,@object
	.size		_ZN39_INTERNAL_5b06f424_4_k_cu_a76842f6_32134cuda3std3__48in_placeE,(_ZN39_INTERNAL_5b06f424_4_k_cu_a76842f6_32134cuda3std6ranges3__45__cpo9iter_moveE - _ZN39_INTERNAL_5b06f424_4_k_cu_a76842f6_32134cuda3std3__48in_placeE)
_ZN39_INTERNAL_5b06f424_4_k_cu_a76842f6_32134cuda3std3__48in_placeE:
	.zero		1
	.type		_ZN39_INTERNAL_5b06f424_4_k_cu_a76842f6_32134cuda3std6ranges3__45__cpo9iter_moveE,@object
	.size		_ZN39_INTERNAL_5b06f424_4_k_cu_a76842f6_32134cuda3std6ranges3__45__cpo9iter_moveE,(_ZN39_INTERNAL_5b06f424_4_k_cu_a76842f6_32134cuda3std3__45__cpo5beginE - _ZN39_INTERNAL_5b06f424_4_k_cu_a76842f6_32134cuda3std6ranges3__45__cpo9iter_moveE)
_ZN39_INTERNAL_5b06f424_4_k_cu_a76842f6_32134cuda3std6ranges3__45__cpo9iter_moveE:
	.zero		1
	.type		_ZN39_INTERNAL_5b06f424_4_k_cu_a76842f6_32134cuda3std3__45__cpo5beginE,@object
	.size		_ZN39_INTERNAL_5b06f424_4_k_cu_a76842f6_32134cuda3std3__45__cpo5beginE,(_ZN39_INTERNAL_5b06f424_4_k_cu_a76842f6_32134cuda3std3__441_GLOBAL__N__5b06f424_4_k_cu_a76842f6_32136ignoreE - _ZN39_INTERNAL_5b06f424_4_k_cu_a76842f6_32134cuda3std3__45__cpo5beginE)
_ZN39_INTERNAL_5b06f424_4_k_cu_a76842f6_32134cuda3std3__45__cpo5beginE:
	.zero		1
	.type		_ZN39_INTERNAL_5b06f424_4_k_cu_a76842f6_32134cuda3std3__441_GLOBAL__N__5b06f424_4_k_cu_a76842f6_32136ignoreE,@object
	.size		_ZN39_INTERNAL_5b06f424_4_k_cu_a76842f6_32134cuda3std3__441_GLOBAL__N__5b06f424_4_k_cu_a76842f6_32136ignoreE,(_ZN39_INTERNAL_5b06f424_4_k_cu_a76842f6_32134cute7productE - _ZN39_INTERNAL_5b06f424_4_k_cu_a76842f6_32134cuda3std3__441_GLOBAL__N__5b06f424_4_k_cu_a76842f6_32136ignoreE)
_ZN39_INTERNAL_5b06f424_4_k_cu_a76842f6_32134cuda3std3__441_GLOBAL__N__5b06f424_4_k_cu_a76842f6_32136ignoreE:
	.zero		1
	.type		_ZN39_INTERNAL_5b06f424_4_k_cu_a76842f6_32134cute7productE,@object
	.size		_ZN39_INTERNAL_5b06f424_4_k_cu_a76842f6_32134cute7productE,(_ZN39_INTERNAL_5b06f424_4_k_cu_a76842f6_32134cuda3std3__45__cpo3endE - _ZN39_INTERNAL_5b06f424_4_k_cu_a76842f6_32134cute7productE)
_ZN39_INTERNAL_5b06f424_4_k_cu_a76842f6_32134cute7productE:
	.zero		1
	.type		_ZN39_INTERNAL_5b06f424_4_k_cu_a76842f6_32134cuda3std3__45__cpo3endE,@object
	.size		_ZN39_INTERNAL_5b06f424_4_k_cu_a76842f6_32134cuda3std3__45__cpo3endE,(_ZN39_INTERNAL_5b06f424_4_k_cu_a76842f6_32134cuda3std3__419piecewise_constructE - _ZN39_INTERNAL_5b06f424_4_k_cu_a76842f6_32134cuda3std3__45__cpo3endE)
_ZN39_INTERNAL_5b06f424_4_k_cu_a76842f6_32134cuda3std3__45__cpo3endE:
	.zero		1
	.type		_ZN39_INTERNAL_5b06f424_4_k_cu_a76842f6_32134cuda3std3__419piecewise_constructE,@object
	.size		_ZN39_INTERNAL_5b06f424_4_k_cu_a76842f6_32134cuda3std3__419piecewise_constructE,(_ZN39_INTERNAL_5b06f424_4_k_cu_a76842f6_32134cuda3std3__45__cpo4cendE - _ZN39_INTERNAL_5b06f424_4_k_cu_a76842f6_32134cuda3std3__419piecewise_constructE)
_ZN39_INTERNAL_5b06f424_4_k_cu_a76842f6_32134cuda3std3__419piecewise_constructE:
	.zero		1
	.type		_ZN39_INTERNAL_5b06f424_4_k_cu_a76842f6_32134cuda3std3__45__cpo4cendE,@object
	.size		_ZN39_INTERNAL_5b06f424_4_k_cu_a76842f6_32134cuda3std3__45__cpo4cendE,(_ZN39_INTERNAL_5b06f424_4_k_cu_a76842f6_32134cuda3std6ranges3__45__cpo4swapE - _ZN39_INTERNAL_5b06f424_4_k_cu_a76842f6_32134cuda3std3__45__cpo4cendE)
_ZN39_INTERNAL_5b06f424_4_k_cu_a76842f6_32134cuda3std3__45__cpo4cendE:
	.zero		1
	.type		_ZN39_INTERNAL_5b06f424_4_k_cu_a76842f6_32134cuda3std6ranges3__45__cpo4swapE,@object
	.size		_ZN39_INTERNAL_5b06f424_4_k_cu_a76842f6_32134cuda3std6ranges3__45__cpo4swapE,(.L_10 - _ZN39_INTERNAL_5b06f424_4_k_cu_a76842f6_32134cuda3std6ranges3__45__cpo4swapE)
_ZN39_INTERNAL_5b06f424_4_k_cu_a76842f6_32134cuda3std6ranges3__45__cpo4swapE:
	.zero		1
.L_10:


//--------------------- .nv.constant0._ZN7cutlass13device_kernelINS_4conv6kernel13ConvUniversalINS1_16ConvProblemShapeILNS1_8OperatorE2ELi2EEENS1_10collective14CollectiveConvINS1_47MainloopSm100TmaUmmaWarpSpecializedImplicitGemmILS5_2ELi34ELi2ELi1ELi2EN4cute5tupleIJNSA_1CILi2EEENSC_ILi1EEESE_EEEEENSB_IJNSC_ILi64EEENSB_IJNSC_ILi128EEEEEENSB_IJNSC_ILi32EEEEEEEEENS_12float_e4m3_tESN_NSA_8TiledMMAINSA_8MMA_AtomIJNSA_10MMA_TraitsINSA_19SM100_MMA_F8F6F4_SSEJSN_SN_fSH_SI_NSA_17integral_constantINSA_4UMMA5MajorELSU_1EEESV_NSS_INST_7ScaleInELSW_0EEESX_EEEEEENSA_6LayoutINSB_IJSE_SE_SE_EEENSB_IJNSC_ILi0EEES12_S12_EEEEENSB_IJNSA_10UnderscoreES15_S15_EEEEENS7_6detail27Sm100ImplicitGemmTileTraitsINSA_13SM90_TMA_LOADENSA_14ComposedLayoutINSA_7SwizzleILi2ELi4ELi3EEENSA_18smem_ptr_flag_bitsILi8EEENS10_INSB_IJSH_NSC_ILi8EEEEEENSB_IJSE_SH_EEEEEEEvEENS19_INSA_30SM90_TMA_LOAD_IM2COL_MULTICASTENS1B_INS1C_ILi3ELi4ELi3EEES1F_NS10_INSB_IJSI_S1G_EEENSB_IJSE_SI_EEEEEEEvEEEENS_8epilogue10collective18CollectiveEpilogueINS1U_23Sm100TmaWarpSpecializedILi2ELi2ELi32ELb0ELb0EEEJSM_NSB_IJNS10_ISH_SE_EES1Z_EEESN_NSB_IJlNSB_IJSE_llEEES12_EEESN_S22_NS1U_6fusion15FusionCallbacksIS1Y_NS23_17LinearCombinationISN_fSN_fLNS_15FloatRoundStyleE2EEESM_S20_JEEENSA_5SM1004TMEM4LOAD26SM100_TMEM_LOAD_16dp32b32xES1A_NS1B_IS1D_S1F_NS10_INSB_IJS1G_SH_EEENSB_IJSH_SE_EEEEEEENSA_39AutoVectorizingCopyWithAssumedAlignmentILi128EEENSA_14SM90_TMA_STOREES2G_S2I_S2I_EEEvvEEEEvNT_6ParamsE --------------------------
	.section	.nv.constant0._ZN7cutlass13device_kernelINS_4conv6kernel13ConvUniversalINS1_16ConvProblemShapeILNS1_8OperatorE2ELi2EEENS1_10collective14CollectiveConvINS1_47MainloopSm100TmaUmmaWarpSpecializedImplicitGemmILS5_2ELi34ELi2ELi1ELi2EN4cute5tupleIJNSA_1CILi2EEENSC_ILi1EEESE_EEEEENSB_IJNSC_ILi64EEENSB_IJNSC_ILi128EEEEEENSB_IJNSC_ILi32EEEEEEEEENS_12float_e4m3_tESN_NSA_8TiledMMAINSA_8MMA_AtomIJNSA_10MMA_TraitsINSA_19SM100_MMA_F8F6F4_SSEJSN_SN_fSH_SI_NSA_17integral_constantINSA_4UMMA5MajorELSU_1EEESV_NSS_INST_7ScaleInELSW_0EEESX_EEEEEENSA_6LayoutINSB_IJSE_SE_SE_EEENSB_IJNSC_ILi0EEES12_S12_EEEEENSB_IJNSA_10UnderscoreES15_S15_EEEEENS7_6detail27Sm100ImplicitGemmTileTraitsINSA_13SM90_TMA_LOADENSA_14ComposedLayoutINSA_7SwizzleILi2ELi4ELi3EEENSA_18smem_ptr_flag_bitsILi8EEENS10_INSB_IJSH_NSC_ILi8EEEEEENSB_IJSE_SH_EEEEEEEvEENS19_INSA_30SM90_TMA_LOAD_IM2COL_MULTICASTENS1B_INS1C_ILi3ELi4ELi3EEES1F_NS10_INSB_IJSI_S1G_EEENSB_IJSE_SI_EEEEEEEvEEEENS_8epilogue10collective18CollectiveEpilogueINS1U_23Sm100TmaWarpSpecializedILi2ELi2ELi32ELb0ELb0EEEJSM_NSB_IJNS10_ISH_SE_EES1Z_EEESN_NSB_IJlNSB_IJSE_llEEES12_EEESN_S22_NS1U_6fusion15FusionCallbacksIS1Y_NS23_17LinearCombinationISN_fSN_fLNS_15FloatRoundStyleE2EEESM_S20_JEEENSA_5SM1004TMEM4LOAD26SM100_TMEM_LOAD_16dp32b32xES1A_NS1B_IS1D_S1F_NS10_INSB_IJS1G_SH_EEENSB_IJSH_SE_EEEEEEENSA_39AutoVectorizingCopyWithAssumedAlignmentILi128EEENSA_14SM90_TMA_STOREES2G_S2I_S2I_EEEvvEEEEvNT_6ParamsE,"a",@progbits
	.sectionflags	@""
	.align	4
.nv.constant0._ZN7cutlass13device_kernelINS_4conv6kernel13ConvUniversalINS1_16ConvProblemShapeILNS1_8OperatorE2ELi2EEENS1_10collective14CollectiveConvINS1_47MainloopSm100TmaUmmaWarpSpecializedImplicitGemmILS5_2ELi34ELi2ELi1ELi2EN4cute5tupleIJNSA_1CILi2EEENSC_ILi1EEESE_EEEEENSB_IJNSC_ILi64EEENSB_IJNSC_ILi128EEEEEENSB_IJNSC_ILi32EEEEEEEEENS_12float_e4m3_tESN_NSA_8TiledMMAINSA_8MMA_AtomIJNSA_10MMA_TraitsINSA_19SM100_MMA_F8F6F4_SSEJSN_SN_fSH_SI_NSA_17integral_constantINSA_4UMMA5MajorELSU_1EEESV_NSS_INST_7ScaleInELSW_0EEESX_EEEEEENSA_6LayoutINSB_IJSE_SE_SE_EEENSB_IJNSC_ILi0EEES12_S12_EEEEENSB_IJNSA_10UnderscoreES15_S15_EEEEENS7_6detail27Sm100ImplicitGemmTileTraitsINSA_13SM90_TMA_LOADENSA_14ComposedLayoutINSA_7SwizzleILi2ELi4ELi3EEENSA_18smem_ptr_flag_bitsILi8EEENS10_INSB_IJSH_NSC_ILi8EEEEEENSB_IJSE_SH_EEEEEEEvEENS19_INSA_30SM90_TMA_LOAD_IM2COL_MULTICASTENS1B_INS1C_ILi3ELi4ELi3EEES1F_NS10_INSB_IJSI_S1G_EEENSB_IJSE_SI_EEEEEEEvEEEENS_8epilogue10collective18CollectiveEpilogueINS1U_23Sm100TmaWarpSpecializedILi2ELi2ELi32ELb0ELb0EEEJSM_NSB_IJNS10_ISH_SE_EES1Z_EEESN_NSB_IJlNSB_IJSE_llEEES12_EEESN_S22_NS1U_6fusion15FusionCallbacksIS1Y_NS23_17LinearCombinationISN_fSN_fLNS_15FloatRoundStyleE2EEESM_S20_JEEENSA_5SM1004TMEM4LOAD26SM100_TMEM_LOAD_16dp32b32xES1A_NS1B_IS1D_S1F_NS10_INSB_IJS1G_SH_EEENSB_IJSH_SE_EEEEEEENSA_39AutoVectorizingCopyWithAssumedAlignmentILi128EEENSA_14SM90_TMA_STOREES2G_S2I_S2I_EEEvvEEEEvNT_6ParamsE:
	.zero		2944


//--------------------- SYMBOLS --------------------------

	.type		.nv.reservedSmem.offset0,@object
	.size		.nv.reservedSmem.offset0,0x4
	.type		.nv.reservedSmem.cap,@object
	.size		.nv.reservedSmem.cap,0x4
	.type		__assertfail,@function
